//
// Generated by NVIDIA NVVM Compiler
//
// Compiler Build ID: CL-36424714
// Cuda compilation tools, release 13.0, V13.0.88
// Based on NVVM 20.0.0
//

.version 9.0
.target sm_100
.address_size 64

	// .globl	_Z19BestMutantANDOffsetP7nkTuplePcS1_PiS2_S2_
.extern .func  (.param .b64 func_retval0) malloc
(
	.param .b64 malloc_param_0
)
;
.extern .func free
(
	.param .b64 free_param_0
)
;
.global .align 1 .b8 $str[5] = {78, 68, 69, 81};
.global .align 1 .b8 $str$1[5] = {77, 73, 76, 86};
.global .align 1 .b8 $str$2[4] = {70, 89, 87};
.global .align 1 .b8 $str$3[5] = {78, 69, 81, 75};
.global .align 1 .b8 $str$4[5] = {81, 72, 82, 75};
.global .align 1 .b8 $str$5[3] = {72, 89};
.global .align 1 .b8 $str$6[4] = {83, 84, 65};
.global .align 1 .b8 $str$7[5] = {78, 72, 81, 75};
.global .align 1 .b8 $str$8[5] = {77, 73, 76, 70};
.global .align 8 .u64 conservativeGroup[9] = {generic($str), generic($str$1), generic($str$2), generic($str$3), generic($str$4), generic($str$5), generic($str$6), generic($str$7), generic($str$8)};
.global .align 1 .b8 $str$9[4] = {83, 65, 71};
.global .align 1 .b8 $str$10[5] = {83, 71, 78, 68};
.global .align 1 .b8 $str$11[7] = {78, 69, 81, 72, 82, 75};
.global .align 1 .b8 $str$12[4] = {65, 84, 86};
.global .align 1 .b8 $str$13[5] = {83, 84, 80, 65};
.global .align 1 .b8 $str$14[7] = {78, 68, 69, 81, 72, 75};
.global .align 1 .b8 $str$15[4] = {72, 70, 89};
.global .align 1 .b8 $str$16[4] = {67, 83, 65};
.global .align 1 .b8 $str$17[5] = {83, 84, 78, 75};
.global .align 1 .b8 $str$18[7] = {83, 78, 68, 69, 81, 75};
.global .align 1 .b8 $str$19[6] = {70, 86, 76, 73, 77};
.global .align 8 .u64 semiConservativeGroup[11] = {generic($str$9), generic($str$10), generic($str$11), generic($str$12), generic($str$13), generic($str$14), generic($str$15), generic($str$16), generic($str$17), generic($str$18), generic($str$19)};
// _ZZ19BestMutantANDOffsetP7nkTuplePcS1_PiS2_S2_E10bestOffset has been demoted
// _ZZ19BestMutantANDOffsetP7nkTuplePcS1_PiS2_S2_E9bestScore has been demoted
// _ZZ19BestMutantANDOffsetP7nkTuplePcS1_PiS2_S2_E10seq2Shared has been demoted
// _ZZ19BestMutantANDOffsetP7nkTuplePcS1_PiS2_S2_E7myTuple_$_0 has been demoted
// _ZZ19BestMutantANDOffsetP7nkTuplePcS1_PiS2_S2_E7myTuple_$_1 has been demoted

.visible .entry _Z19BestMutantANDOffsetP7nkTuplePcS1_PiS2_S2_(
	.param .u64 .ptr .align 1 _Z19BestMutantANDOffsetP7nkTuplePcS1_PiS2_S2__param_0,
	.param .u64 .ptr .align 1 _Z19BestMutantANDOffsetP7nkTuplePcS1_PiS2_S2__param_1,
	.param .u64 .ptr .align 1 _Z19BestMutantANDOffsetP7nkTuplePcS1_PiS2_S2__param_2,
	.param .u64 .ptr .align 1 _Z19BestMutantANDOffsetP7nkTuplePcS1_PiS2_S2__param_3,
	.param .u64 .ptr .align 1 _Z19BestMutantANDOffsetP7nkTuplePcS1_PiS2_S2__param_4,
	.param .u64 .ptr .align 1 _Z19BestMutantANDOffsetP7nkTuplePcS1_PiS2_S2__param_5
)
{
	.reg .pred 	%p<145>;
	.reg .b16 	%rs<172>;
	.reg .b32 	%r<358>;
	.reg .b64 	%rd<135>;
	// demoted variable
	.shared .align 4 .u32 _ZZ19BestMutantANDOffsetP7nkTuplePcS1_PiS2_S2_E10bestOffset;
	// demoted variable
	.shared .align 4 .u32 _ZZ19BestMutantANDOffsetP7nkTuplePcS1_PiS2_S2_E9bestScore;
	// demoted variable
	.shared .align 8 .u64 _ZZ19BestMutantANDOffsetP7nkTuplePcS1_PiS2_S2_E10seq2Shared;
	// demoted variable
	.shared .align 4 .u32 _ZZ19BestMutantANDOffsetP7nkTuplePcS1_PiS2_S2_E7myTuple_$_0;
	// demoted variable
	.shared .align 4 .u32 _ZZ19BestMutantANDOffsetP7nkTuplePcS1_PiS2_S2_E7myTuple_$_1;
	ld.param.u64 	%rd28, [_Z19BestMutantANDOffsetP7nkTuplePcS1_PiS2_S2__param_2];
	ld.param.u64 	%rd27, [_Z19BestMutantANDOffsetP7nkTuplePcS1_PiS2_S2__param_5];
	cvta.to.global.u64 	%rd1, %rd28;
	cvta.to.global.u64 	%rd29, %rd27;
	mov.b32 	%r130, -2147483648;
	st.global.u32 	[%rd29], %r130;
	mov.u32 	%r131, %tid.x;
	setp.ne.s32 	%p1, %r131, 0;
	@%p1 bra 	$L__BB0_33;
	mov.b32 	%r296, 0;
	st.shared.u32 	[_ZZ19BestMutantANDOffsetP7nkTuplePcS1_PiS2_S2_E10bestOffset], %r296;
	mov.b32 	%r133, -2147483648;
	st.shared.u32 	[_ZZ19BestMutantANDOffsetP7nkTuplePcS1_PiS2_S2_E9bestScore], %r133;
$L__BB0_2:
	mov.u32 	%r1, %r296;
	cvt.u64.u32 	%rd30, %r1;
	add.s64 	%rd31, %rd1, %rd30;
	ld.global.u8 	%rs93, [%rd31];
	setp.ne.s16 	%p2, %rs93, 0;
	add.s32 	%r296, %r1, 1;
	@%p2 bra 	$L__BB0_2;
	add.s32 	%r135, %r1, -1;
	cvt.s64.s32 	%rd32, %r135;
	{ // callseq 0, 0
	.param .b64 param0;
	st.param.b64 	[param0], %rd32;
	.param .b64 retval0;
	call.uni (retval0), 
	malloc, 
	(
	param0
	);
	ld.param.b64 	%rd33, [retval0];
	} // callseq 0
	st.shared.u64 	[_ZZ19BestMutantANDOffsetP7nkTuplePcS1_PiS2_S2_E10seq2Shared], %rd33;
	mov.b32 	%r297, 0;
$L__BB0_4:
	cvt.u64.u32 	%rd34, %r297;
	add.s64 	%rd35, %rd1, %rd34;
	ld.global.u8 	%rs94, [%rd35];
	setp.ne.s16 	%p3, %rs94, 0;
	add.s32 	%r297, %r297, 1;
	@%p3 bra 	$L__BB0_4;
	add.s64 	%rd37, %rd33, %rd34;
	mov.b16 	%rs95, 0;
	st.u8 	[%rd37+-2], %rs95;
	mov.b32 	%r298, 0;
	mov.u32 	%r5, %ctaid.x;
$L__BB0_6:
	mov.u32 	%r6, %r298;
	cvt.u64.u32 	%rd38, %r6;
	add.s64 	%rd39, %rd1, %rd38;
	ld.global.u8 	%rs96, [%rd39];
	setp.ne.s16 	%p4, %rs96, 0;
	add.s32 	%r298, %r6, 1;
	@%p4 bra 	$L__BB0_6;
	mov.b32 	%r137, 0;
	st.shared.u32 	[_ZZ19BestMutantANDOffsetP7nkTuplePcS1_PiS2_S2_E7myTuple_$_0], %r137;
	mov.b32 	%r138, 1;
	st.shared.u32 	[_ZZ19BestMutantANDOffsetP7nkTuplePcS1_PiS2_S2_E7myTuple_$_1], %r138;
	setp.eq.s32 	%p5, %r5, 0;
	@%p5 bra 	$L__BB0_26;
	add.s32 	%r8, %r6, -1;
	and.b32  	%r9, %r5, 7;
	setp.lt.u32 	%p6, %r5, 8;
	mov.b32 	%r308, 1;
	mov.b32 	%r310, 0;
	@%p6 bra 	$L__BB0_13;
	and.b32  	%r144, %r5, 2147483640;
	neg.s32 	%r309, %r144;
	mov.b32 	%r308, 1;
	mov.b32 	%r310, 0;
$L__BB0_10:
	.pragma "nounroll";
	setp.ge.s32 	%p7, %r308, %r8;
	add.s32 	%r145, %r310, 2;
	add.s32 	%r146, %r308, 1;
	selp.u32 	%r147, 1, 0, %p7;
	add.s32 	%r148, %r310, %r147;
	selp.b32 	%r149, %r145, %r146, %p7;
	setp.ge.s32 	%p8, %r149, %r8;
	add.s32 	%r150, %r145, %r147;
	add.s32 	%r151, %r149, 1;
	selp.u32 	%r152, 1, 0, %p8;
	add.s32 	%r153, %r148, %r152;
	selp.b32 	%r154, %r150, %r151, %p8;
	or.pred  	%p9, %p7, %p8;
	setp.ge.s32 	%p10, %r154, %r8;
	add.s32 	%r155, %r150, %r152;
	add.s32 	%r156, %r154, 1;
	selp.u32 	%r157, 1, 0, %p10;
	add.s32 	%r158, %r153, %r157;
	selp.b32 	%r159, %r155, %r156, %p10;
	or.pred  	%p11, %p9, %p10;
	setp.ge.s32 	%p12, %r159, %r8;
	add.s32 	%r160, %r155, %r157;
	add.s32 	%r161, %r159, 1;
	selp.u32 	%r162, 1, 0, %p12;
	add.s32 	%r163, %r158, %r162;
	selp.b32 	%r164, %r160, %r161, %p12;
	or.pred  	%p13, %p11, %p12;
	setp.ge.s32 	%p14, %r164, %r8;
	add.s32 	%r165, %r160, %r162;
	add.s32 	%r166, %r164, 1;
	selp.u32 	%r167, 1, 0, %p14;
	add.s32 	%r168, %r163, %r167;
	selp.b32 	%r169, %r165, %r166, %p14;
	or.pred  	%p15, %p13, %p14;
	setp.ge.s32 	%p16, %r169, %r8;
	add.s32 	%r170, %r165, %r167;
	add.s32 	%r171, %r169, 1;
	selp.u32 	%r172, 1, 0, %p16;
	add.s32 	%r173, %r168, %r172;
	selp.b32 	%r174, %r170, %r171, %p16;
	or.pred  	%p17, %p15, %p16;
	setp.ge.s32 	%p18, %r174, %r8;
	add.s32 	%r175, %r170, %r172;
	add.s32 	%r176, %r174, 1;
	selp.u32 	%r177, 1, 0, %p18;
	add.s32 	%r178, %r173, %r177;
	selp.b32 	%r179, %r175, %r176, %p18;
	or.pred  	%p19, %p17, %p18;
	setp.ge.s32 	%p20, %r179, %r8;
	add.s32 	%r180, %r175, %r177;
	add.s32 	%r181, %r179, 1;
	selp.u32 	%r182, 1, 0, %p20;
	add.s32 	%r310, %r178, %r182;
	selp.b32 	%r308, %r180, %r181, %p20;
	or.pred  	%p21, %p19, %p20;
	not.pred 	%p22, %p21;
	@%p22 bra 	$L__BB0_12;
	st.shared.u32 	[_ZZ19BestMutantANDOffsetP7nkTuplePcS1_PiS2_S2_E7myTuple_$_0], %r310;
$L__BB0_12:
	add.s32 	%r309, %r309, 8;
	setp.eq.s32 	%p23, %r309, 0;
	@%p23 bra 	$L__BB0_13;
	bra.uni 	$L__BB0_10;
$L__BB0_13:
	setp.eq.s32 	%p24, %r9, 0;
	@%p24 bra 	$L__BB0_25;
	and.b32  	%r14, %r5, 3;
	setp.lt.u32 	%p25, %r9, 4;
	@%p25 bra 	$L__BB0_17;
	setp.ge.s32 	%p26, %r308, %r8;
	add.s32 	%r184, %r310, 2;
	add.s32 	%r185, %r308, 1;
	selp.u32 	%r186, 1, 0, %p26;
	add.s32 	%r187, %r310, %r186;
	selp.b32 	%r188, %r184, %r185, %p26;
	setp.ge.s32 	%p27, %r188, %r8;
	add.s32 	%r189, %r184, %r186;
	add.s32 	%r190, %r188, 1;
	selp.u32 	%r191, 1, 0, %p27;
	add.s32 	%r192, %r187, %r191;
	selp.b32 	%r193, %r189, %r190, %p27;
	or.pred  	%p28, %p26, %p27;
	setp.ge.s32 	%p29, %r193, %r8;
	add.s32 	%r194, %r189, %r191;
	add.s32 	%r195, %r193, 1;
	selp.u32 	%r196, 1, 0, %p29;
	add.s32 	%r197, %r192, %r196;
	selp.b32 	%r198, %r194, %r195, %p29;
	or.pred  	%p30, %p28, %p29;
	setp.ge.s32 	%p31, %r198, %r8;
	add.s32 	%r199, %r194, %r196;
	add.s32 	%r200, %r198, 1;
	selp.u32 	%r201, 1, 0, %p31;
	add.s32 	%r310, %r197, %r201;
	selp.b32 	%r308, %r199, %r200, %p31;
	or.pred  	%p32, %p30, %p31;
	not.pred 	%p33, %p32;
	@%p33 bra 	$L__BB0_17;
	st.shared.u32 	[_ZZ19BestMutantANDOffsetP7nkTuplePcS1_PiS2_S2_E7myTuple_$_0], %r310;
$L__BB0_17:
	setp.eq.s32 	%p34, %r14, 0;
	@%p34 bra 	$L__BB0_25;
	setp.eq.s32 	%p35, %r14, 1;
	@%p35 bra 	$L__BB0_21;
	setp.ge.s32 	%p36, %r308, %r8;
	add.s32 	%r203, %r310, 2;
	add.s32 	%r204, %r308, 1;
	selp.u32 	%r205, 1, 0, %p36;
	add.s32 	%r206, %r310, %r205;
	selp.b32 	%r207, %r203, %r204, %p36;
	setp.ge.s32 	%p37, %r207, %r8;
	add.s32 	%r208, %r203, %r205;
	add.s32 	%r209, %r207, 1;
	selp.u32 	%r210, 1, 0, %p37;
	add.s32 	%r310, %r206, %r210;
	selp.b32 	%r308, %r208, %r209, %p37;
	or.pred  	%p38, %p36, %p37;
	not.pred 	%p39, %p38;
	@%p39 bra 	$L__BB0_21;
	st.shared.u32 	[_ZZ19BestMutantANDOffsetP7nkTuplePcS1_PiS2_S2_E7myTuple_$_0], %r310;
$L__BB0_21:
	and.b32  	%r211, %r5, 1;
	setp.eq.b32 	%p40, %r211, 1;
	not.pred 	%p41, %p40;
	@%p41 bra 	$L__BB0_25;
	setp.lt.s32 	%p42, %r308, %r8;
	@%p42 bra 	$L__BB0_24;
	add.s32 	%r212, %r310, 1;
	st.shared.u32 	[_ZZ19BestMutantANDOffsetP7nkTuplePcS1_PiS2_S2_E7myTuple_$_0], %r212;
	add.s32 	%r308, %r310, 2;
	bra.uni 	$L__BB0_25;
$L__BB0_24:
	add.s32 	%r308, %r308, 1;
$L__BB0_25:
	st.shared.u32 	[_ZZ19BestMutantANDOffsetP7nkTuplePcS1_PiS2_S2_E7myTuple_$_1], %r308;
$L__BB0_26:
	mov.b32 	%r315, 0;
	mov.u32 	%r313, %r315;
$L__BB0_27:
	mov.b32 	%r314, 0;
$L__BB0_28:
	mov.u32 	%r36, %r314;
	cvt.u64.u32 	%rd40, %r36;
	add.s64 	%rd41, %rd1, %rd40;
	ld.global.u8 	%rs97, [%rd41];
	setp.ne.s16 	%p43, %rs97, 0;
	add.s32 	%r314, %r36, 1;
	@%p43 bra 	$L__BB0_28;
	setp.ge.u32 	%p44, %r313, %r36;
	@%p44 bra 	$L__BB0_33;
	ld.shared.u32 	%r273, [_ZZ19BestMutantANDOffsetP7nkTuplePcS1_PiS2_S2_E7myTuple_$_0];
	setp.eq.s32 	%p142, %r313, %r273;
	ld.shared.u32 	%r274, [_ZZ19BestMutantANDOffsetP7nkTuplePcS1_PiS2_S2_E7myTuple_$_1];
	setp.eq.s32 	%p143, %r313, %r274;
	or.pred  	%p144, %p142, %p143;
	@%p144 bra 	$L__BB0_32;
	cvt.u64.u32 	%rd125, %r313;
	add.s64 	%rd126, %rd1, %rd125;
	ld.global.u8 	%rs135, [%rd126];
	ld.shared.u64 	%rd127, [_ZZ19BestMutantANDOffsetP7nkTuplePcS1_PiS2_S2_E10seq2Shared];
	cvt.s64.s32 	%rd128, %r315;
	add.s64 	%rd129, %rd127, %rd128;
	st.u8 	[%rd129], %rs135;
	add.s32 	%r315, %r315, 1;
$L__BB0_32:
	add.s32 	%r313, %r313, 1;
	bra.uni 	$L__BB0_27;
$L__BB0_33:
	bar.sync 	0;
	ld.shared.u64 	%rd3, [_ZZ19BestMutantANDOffsetP7nkTuplePcS1_PiS2_S2_E10seq2Shared];
	ld.global.u64 	%rd4, [conservativeGroup];
	ld.global.u64 	%rd5, [conservativeGroup+8];
	ld.global.u64 	%rd6, [conservativeGroup+16];
	ld.global.u64 	%rd7, [conservativeGroup+24];
	ld.global.u64 	%rd8, [conservativeGroup+32];
	ld.global.u64 	%rd9, [conservativeGroup+40];
	ld.global.u64 	%rd10, [conservativeGroup+48];
	ld.global.u64 	%rd11, [conservativeGroup+56];
	ld.global.u64 	%rd12, [conservativeGroup+64];
	ld.global.u64 	%rd13, [semiConservativeGroup];
	ld.global.u64 	%rd14, [semiConservativeGroup+8];
	ld.global.u64 	%rd15, [semiConservativeGroup+16];
	ld.global.u64 	%rd16, [semiConservativeGroup+24];
	ld.global.u64 	%rd17, [semiConservativeGroup+32];
	ld.global.u64 	%rd18, [semiConservativeGroup+40];
	ld.global.u64 	%rd19, [semiConservativeGroup+48];
	ld.global.u64 	%rd20, [semiConservativeGroup+56];
	mov.b32 	%r316, 0;
	ld.global.u64 	%rd21, [semiConservativeGroup+64];
	mov.u32 	%r317, %r316;
	mov.u32 	%r318, %r316;
	mov.u32 	%r319, %r316;
	mov.u32 	%r320, %r316;
$L__BB0_34:
	mov.b32 	%r321, 0;
$L__BB0_35:
	mov.u32 	%r46, %r321;
	cvt.u64.u32 	%rd42, %r46;
	add.s64 	%rd43, %rd3, %rd42;
	ld.u8 	%rs98, [%rd43];
	setp.ne.s16 	%p45, %rs98, 0;
	add.s32 	%r321, %r46, 1;
	@%p45 bra 	$L__BB0_35;
	setp.ge.u32 	%p46, %r320, %r46;
	@%p46 bra 	$L__BB0_168;
	ld.param.u64 	%rd131, [_Z19BestMutantANDOffsetP7nkTuplePcS1_PiS2_S2__param_1];
	mov.u32 	%r235, %tid.x;
	add.s32 	%r236, %r320, %r235;
	cvt.u64.u32 	%rd48, %r236;
	cvta.to.global.u64 	%rd49, %rd131;
	add.s64 	%rd50, %rd49, %rd48;
	ld.global.u8 	%rs1, [%rd50];
	cvt.u64.u32 	%rd51, %r320;
	add.s64 	%rd52, %rd3, %rd51;
	ld.u8 	%rs2, [%rd52];
	setp.eq.s16 	%p51, %rs1, %rs2;
	@%p51 bra 	$L__BB0_167;
	ld.u8 	%rs137, [%rd4];
	setp.eq.s16 	%p52, %rs137, 0;
	@%p52 bra 	$L__BB0_52;
	mov.b32 	%r322, 0;
	mov.u16 	%rs136, %rs137;
$L__BB0_40:
	setp.eq.s16 	%p53, %rs136, %rs1;
	@%p53 bra 	$L__BB0_45;
	add.s32 	%r48, %r322, 1;
	cvt.u64.u32 	%rd53, %r322;
	add.s64 	%rd54, %rd4, %rd53;
	ld.u8 	%rs136, [%rd54+1];
	setp.ne.s16 	%p54, %rs136, 0;
	mov.u32 	%r322, %r48;
	@%p54 bra 	$L__BB0_40;
	mov.b32 	%r323, 0;
	bra.uni 	$L__BB0_44;
$L__BB0_43:
	add.s32 	%r50, %r323, 1;
	cvt.u64.u32 	%rd55, %r323;
	add.s64 	%rd56, %rd4, %rd55;
	ld.u8 	%rs137, [%rd56+1];
	setp.eq.s16 	%p56, %rs137, 0;
	mov.u32 	%r323, %r50;
	@%p56 bra 	$L__BB0_52;
$L__BB0_44:
	setp.ne.s16 	%p55, %rs137, %rs2;
	@%p55 bra 	$L__BB0_43;
$L__BB0_45:
	ld.u8 	%rs139, [%rd5];
	setp.eq.s16 	%p57, %rs139, 0;
	@%p57 bra 	$L__BB0_52;
	mov.b32 	%r324, 0;
	mov.u16 	%rs138, %rs139;
$L__BB0_47:
	setp.eq.s16 	%p58, %rs138, %rs1;
	@%p58 bra 	$L__BB0_53;
	add.s32 	%r53, %r324, 1;
	cvt.u64.u32 	%rd57, %r324;
	add.s64 	%rd58, %rd5, %rd57;
	ld.u8 	%rs138, [%rd58+1];
	setp.ne.s16 	%p59, %rs138, 0;
	mov.u32 	%r324, %r53;
	@%p59 bra 	$L__BB0_47;
	mov.b32 	%r325, 0;
$L__BB0_50:
	setp.eq.s16 	%p60, %rs139, %rs2;
	@%p60 bra 	$L__BB0_53;
	add.s32 	%r55, %r325, 1;
	cvt.u64.u32 	%rd59, %r325;
	add.s64 	%rd60, %rd5, %rd59;
	ld.u8 	%rs139, [%rd60+1];
	setp.eq.s16 	%p61, %rs139, 0;
	mov.u32 	%r325, %r55;
	@%p61 bra 	$L__BB0_52;
	bra.uni 	$L__BB0_50;
$L__BB0_52:
	add.s32 	%r317, %r317, 1;
	add.s32 	%r320, %r320, 1;
	bra.uni 	$L__BB0_34;
$L__BB0_53:
	ld.u8 	%rs141, [%rd6];
	setp.eq.s16 	%p62, %rs141, 0;
	@%p62 bra 	$L__BB0_52;
	mov.b32 	%r326, 0;
	mov.u16 	%rs140, %rs141;
$L__BB0_55:
	setp.eq.s16 	%p63, %rs140, %rs1;
	@%p63 bra 	$L__BB0_60;
	add.s32 	%r57, %r326, 1;
	cvt.u64.u32 	%rd61, %r326;
	add.s64 	%rd62, %rd6, %rd61;
	ld.u8 	%rs140, [%rd62+1];
	setp.ne.s16 	%p64, %rs140, 0;
	mov.u32 	%r326, %r57;
	@%p64 bra 	$L__BB0_55;
	mov.b32 	%r327, 0;
$L__BB0_58:
	setp.eq.s16 	%p65, %rs141, %rs2;
	@%p65 bra 	$L__BB0_60;
	add.s32 	%r59, %r327, 1;
	cvt.u64.u32 	%rd63, %r327;
	add.s64 	%rd64, %rd6, %rd63;
	ld.u8 	%rs141, [%rd64+1];
	setp.eq.s16 	%p66, %rs141, 0;
	mov.u32 	%r327, %r59;
	@%p66 bra 	$L__BB0_52;
	bra.uni 	$L__BB0_58;
$L__BB0_60:
	ld.u8 	%rs143, [%rd7];
	setp.eq.s16 	%p67, %rs143, 0;
	@%p67 bra 	$L__BB0_52;
	mov.b32 	%r328, 0;
	mov.u16 	%rs142, %rs143;
$L__BB0_62:
	setp.eq.s16 	%p68, %rs142, %rs1;
	@%p68 bra 	$L__BB0_67;
	add.s32 	%r61, %r328, 1;
	cvt.u64.u32 	%rd65, %r328;
	add.s64 	%rd66, %rd7, %rd65;
	ld.u8 	%rs142, [%rd66+1];
	setp.ne.s16 	%p69, %rs142, 0;
	mov.u32 	%r328, %r61;
	@%p69 bra 	$L__BB0_62;
	mov.b32 	%r329, 0;
$L__BB0_65:
	setp.eq.s16 	%p70, %rs143, %rs2;
	@%p70 bra 	$L__BB0_67;
	add.s32 	%r63, %r329, 1;
	cvt.u64.u32 	%rd67, %r329;
	add.s64 	%rd68, %rd7, %rd67;
	ld.u8 	%rs143, [%rd68+1];
	setp.eq.s16 	%p71, %rs143, 0;
	mov.u32 	%r329, %r63;
	@%p71 bra 	$L__BB0_52;
	bra.uni 	$L__BB0_65;
$L__BB0_67:
	ld.u8 	%rs145, [%rd8];
	setp.eq.s16 	%p72, %rs145, 0;
	@%p72 bra 	$L__BB0_52;
	mov.b32 	%r330, 0;
	mov.u16 	%rs144, %rs145;
$L__BB0_69:
	setp.eq.s16 	%p73, %rs144, %rs1;
	@%p73 bra 	$L__BB0_74;
	add.s32 	%r65, %r330, 1;
	cvt.u64.u32 	%rd69, %r330;
	add.s64 	%rd70, %rd8, %rd69;
	ld.u8 	%rs144, [%rd70+1];
	setp.ne.s16 	%p74, %rs144, 0;
	mov.u32 	%r330, %r65;
	@%p74 bra 	$L__BB0_69;
	mov.b32 	%r331, 0;
$L__BB0_72:
	setp.eq.s16 	%p75, %rs145, %rs2;
	@%p75 bra 	$L__BB0_74;
	add.s32 	%r67, %r331, 1;
	cvt.u64.u32 	%rd71, %r331;
	add.s64 	%rd72, %rd8, %rd71;
	ld.u8 	%rs145, [%rd72+1];
	setp.eq.s16 	%p76, %rs145, 0;
	mov.u32 	%r331, %r67;
	@%p76 bra 	$L__BB0_52;
	bra.uni 	$L__BB0_72;
$L__BB0_74:
	ld.u8 	%rs147, [%rd9];
	setp.eq.s16 	%p77, %rs147, 0;
	@%p77 bra 	$L__BB0_52;
	mov.b32 	%r332, 0;
	mov.u16 	%rs146, %rs147;
$L__BB0_76:
	setp.eq.s16 	%p78, %rs146, %rs1;
	@%p78 bra 	$L__BB0_81;
	add.s32 	%r69, %r332, 1;
	cvt.u64.u32 	%rd73, %r332;
	add.s64 	%rd74, %rd9, %rd73;
	ld.u8 	%rs146, [%rd74+1];
	setp.ne.s16 	%p79, %rs146, 0;
	mov.u32 	%r332, %r69;
	@%p79 bra 	$L__BB0_76;
	mov.b32 	%r333, 0;
$L__BB0_79:
	setp.eq.s16 	%p80, %rs147, %rs2;
	@%p80 bra 	$L__BB0_81;
	add.s32 	%r71, %r333, 1;
	cvt.u64.u32 	%rd75, %r333;
	add.s64 	%rd76, %rd9, %rd75;
	ld.u8 	%rs147, [%rd76+1];
	setp.eq.s16 	%p81, %rs147, 0;
	mov.u32 	%r333, %r71;
	@%p81 bra 	$L__BB0_52;
	bra.uni 	$L__BB0_79;
$L__BB0_81:
	ld.u8 	%rs149, [%rd10];
	setp.eq.s16 	%p82, %rs149, 0;
	@%p82 bra 	$L__BB0_52;
	mov.b32 	%r334, 0;
	mov.u16 	%rs148, %rs149;
$L__BB0_83:
	setp.eq.s16 	%p83, %rs148, %rs1;
	@%p83 bra 	$L__BB0_88;
	add.s32 	%r73, %r334, 1;
	cvt.u64.u32 	%rd77, %r334;
	add.s64 	%rd78, %rd10, %rd77;
	ld.u8 	%rs148, [%rd78+1];
	setp.ne.s16 	%p84, %rs148, 0;
	mov.u32 	%r334, %r73;
	@%p84 bra 	$L__BB0_83;
	mov.b32 	%r335, 0;
$L__BB0_86:
	setp.eq.s16 	%p85, %rs149, %rs2;
	@%p85 bra 	$L__BB0_88;
	add.s32 	%r75, %r335, 1;
	cvt.u64.u32 	%rd79, %r335;
	add.s64 	%rd80, %rd10, %rd79;
	ld.u8 	%rs149, [%rd80+1];
	setp.eq.s16 	%p86, %rs149, 0;
	mov.u32 	%r335, %r75;
	@%p86 bra 	$L__BB0_52;
	bra.uni 	$L__BB0_86;
$L__BB0_88:
	ld.u8 	%rs151, [%rd11];
	setp.eq.s16 	%p87, %rs151, 0;
	@%p87 bra 	$L__BB0_52;
	mov.b32 	%r336, 0;
	mov.u16 	%rs150, %rs151;
$L__BB0_90:
	setp.eq.s16 	%p88, %rs150, %rs1;
	@%p88 bra 	$L__BB0_95;
	add.s32 	%r77, %r336, 1;
	cvt.u64.u32 	%rd81, %r336;
	add.s64 	%rd82, %rd11, %rd81;
	ld.u8 	%rs150, [%rd82+1];
	setp.ne.s16 	%p89, %rs150, 0;
	mov.u32 	%r336, %r77;
	@%p89 bra 	$L__BB0_90;
	mov.b32 	%r337, 0;
$L__BB0_93:
	setp.eq.s16 	%p90, %rs151, %rs2;
	@%p90 bra 	$L__BB0_95;
	add.s32 	%r79, %r337, 1;
	cvt.u64.u32 	%rd83, %r337;
	add.s64 	%rd84, %rd11, %rd83;
	ld.u8 	%rs151, [%rd84+1];
	setp.eq.s16 	%p91, %rs151, 0;
	mov.u32 	%r337, %r79;
	@%p91 bra 	$L__BB0_52;
	bra.uni 	$L__BB0_93;
$L__BB0_95:
	ld.u8 	%rs153, [%rd12];
	setp.eq.s16 	%p92, %rs153, 0;
	@%p92 bra 	$L__BB0_52;
	mov.b32 	%r338, 0;
	mov.u16 	%rs152, %rs153;
$L__BB0_97:
	setp.eq.s16 	%p93, %rs152, %rs1;
	@%p93 bra 	$L__BB0_102;
	add.s32 	%r81, %r338, 1;
	cvt.u64.u32 	%rd85, %r338;
	add.s64 	%rd86, %rd12, %rd85;
	ld.u8 	%rs152, [%rd86+1];
	setp.ne.s16 	%p94, %rs152, 0;
	mov.u32 	%r338, %r81;
	@%p94 bra 	$L__BB0_97;
	mov.b32 	%r339, 0;
$L__BB0_100:
	setp.eq.s16 	%p95, %rs153, %rs2;
	@%p95 bra 	$L__BB0_102;
	add.s32 	%r83, %r339, 1;
	cvt.u64.u32 	%rd87, %r339;
	add.s64 	%rd88, %rd12, %rd87;
	ld.u8 	%rs153, [%rd88+1];
	setp.eq.s16 	%p96, %rs153, 0;
	mov.u32 	%r339, %r83;
	@%p96 bra 	$L__BB0_52;
	bra.uni 	$L__BB0_100;
$L__BB0_102:
	ld.u8 	%rs155, [%rd13];
	setp.eq.s16 	%p97, %rs155, 0;
	@%p97 bra 	$L__BB0_116;
	mov.b32 	%r340, 0;
	mov.u16 	%rs154, %rs155;
$L__BB0_104:
	setp.eq.s16 	%p98, %rs154, %rs1;
	@%p98 bra 	$L__BB0_109;
	add.s32 	%r84, %r340, 1;
	cvt.u64.u32 	%rd89, %r340;
	add.s64 	%rd90, %rd13, %rd89;
	ld.u8 	%rs154, [%rd90+1];
	setp.ne.s16 	%p99, %rs154, 0;
	mov.u32 	%r340, %r84;
	@%p99 bra 	$L__BB0_104;
	mov.b32 	%r341, 0;
	bra.uni 	$L__BB0_108;
$L__BB0_107:
	add.s32 	%r86, %r341, 1;
	cvt.u64.u32 	%rd91, %r341;
	add.s64 	%rd92, %rd13, %rd91;
	ld.u8 	%rs155, [%rd92+1];
	setp.eq.s16 	%p101, %rs155, 0;
	mov.u32 	%r341, %r86;
	@%p101 bra 	$L__BB0_116;
$L__BB0_108:
	setp.ne.s16 	%p100, %rs155, %rs2;
	@%p100 bra 	$L__BB0_107;
$L__BB0_109:
	ld.u8 	%rs157, [%rd14];
	setp.eq.s16 	%p102, %rs157, 0;
	@%p102 bra 	$L__BB0_116;
	mov.b32 	%r342, 0;
	mov.u16 	%rs156, %rs157;
$L__BB0_111:
	setp.eq.s16 	%p103, %rs156, %rs1;
	@%p103 bra 	$L__BB0_117;
	add.s32 	%r89, %r342, 1;
	cvt.u64.u32 	%rd93, %r342;
	add.s64 	%rd94, %rd14, %rd93;
	ld.u8 	%rs156, [%rd94+1];
	setp.ne.s16 	%p104, %rs156, 0;
	mov.u32 	%r342, %r89;
	@%p104 bra 	$L__BB0_111;
	mov.b32 	%r343, 0;
$L__BB0_114:
	setp.eq.s16 	%p105, %rs157, %rs2;
	@%p105 bra 	$L__BB0_117;
	add.s32 	%r91, %r343, 1;
	cvt.u64.u32 	%rd95, %r343;
	add.s64 	%rd96, %rd14, %rd95;
	ld.u8 	%rs157, [%rd96+1];
	setp.eq.s16 	%p106, %rs157, 0;
	mov.u32 	%r343, %r91;
	@%p106 bra 	$L__BB0_116;
	bra.uni 	$L__BB0_114;
$L__BB0_116:
	add.s32 	%r318, %r318, 1;
	add.s32 	%r320, %r320, 1;
	bra.uni 	$L__BB0_34;
$L__BB0_117:
	ld.u8 	%rs159, [%rd15];
	setp.eq.s16 	%p107, %rs159, 0;
	@%p107 bra 	$L__BB0_116;
	mov.b32 	%r344, 0;
	mov.u16 	%rs158, %rs159;
$L__BB0_119:
	setp.eq.s16 	%p108, %rs158, %rs1;
	@%p108 bra 	$L__BB0_124;
	add.s32 	%r93, %r344, 1;
	cvt.u64.u32 	%rd97, %r344;
	add.s64 	%rd98, %rd15, %rd97;
	ld.u8 	%rs158, [%rd98+1];
	setp.ne.s16 	%p109, %rs158, 0;
	mov.u32 	%r344, %r93;
	@%p109 bra 	$L__BB0_119;
	mov.b32 	%r345, 0;
$L__BB0_122:
	setp.eq.s16 	%p110, %rs159, %rs2;
	@%p110 bra 	$L__BB0_124;
	add.s32 	%r95, %r345, 1;
	cvt.u64.u32 	%rd99, %r345;
	add.s64 	%rd100, %rd15, %rd99;
	ld.u8 	%rs159, [%rd100+1];
	setp.eq.s16 	%p111, %rs159, 0;
	mov.u32 	%r345, %r95;
	@%p111 bra 	$L__BB0_116;
	bra.uni 	$L__BB0_122;
$L__BB0_124:
	ld.u8 	%rs161, [%rd16];
	setp.eq.s16 	%p112, %rs161, 0;
	@%p112 bra 	$L__BB0_116;
	mov.b32 	%r346, 0;
	mov.u16 	%rs160, %rs161;
$L__BB0_126:
	setp.eq.s16 	%p113, %rs160, %rs1;
	@%p113 bra 	$L__BB0_131;
	add.s32 	%r97, %r346, 1;
	cvt.u64.u32 	%rd101, %r346;
	add.s64 	%rd102, %rd16, %rd101;
	ld.u8 	%rs160, [%rd102+1];
	setp.ne.s16 	%p114, %rs160, 0;
	mov.u32 	%r346, %r97;
	@%p114 bra 	$L__BB0_126;
	mov.b32 	%r347, 0;
$L__BB0_129:
	setp.eq.s16 	%p115, %rs161, %rs2;
	@%p115 bra 	$L__BB0_131;
	add.s32 	%r99, %r347, 1;
	cvt.u64.u32 	%rd103, %r347;
	add.s64 	%rd104, %rd16, %rd103;
	ld.u8 	%rs161, [%rd104+1];
	setp.eq.s16 	%p116, %rs161, 0;
	mov.u32 	%r347, %r99;
	@%p116 bra 	$L__BB0_116;
	bra.uni 	$L__BB0_129;
$L__BB0_131:
	ld.u8 	%rs163, [%rd17];
	setp.eq.s16 	%p117, %rs163, 0;
	@%p117 bra 	$L__BB0_116;
	mov.b32 	%r348, 0;
	mov.u16 	%rs162, %rs163;
$L__BB0_133:
	setp.eq.s16 	%p118, %rs162, %rs1;
	@%p118 bra 	$L__BB0_138;
	add.s32 	%r101, %r348, 1;
	cvt.u64.u32 	%rd105, %r348;
	add.s64 	%rd106, %rd17, %rd105;
	ld.u8 	%rs162, [%rd106+1];
	setp.ne.s16 	%p119, %rs162, 0;
	mov.u32 	%r348, %r101;
	@%p119 bra 	$L__BB0_133;
	mov.b32 	%r349, 0;
$L__BB0_136:
	setp.eq.s16 	%p120, %rs163, %rs2;
	@%p120 bra 	$L__BB0_138;
	add.s32 	%r103, %r349, 1;
	cvt.u64.u32 	%rd107, %r349;
	add.s64 	%rd108, %rd17, %rd107;
	ld.u8 	%rs163, [%rd108+1];
	setp.eq.s16 	%p121, %rs163, 0;
	mov.u32 	%r349, %r103;
	@%p121 bra 	$L__BB0_116;
	bra.uni 	$L__BB0_136;
$L__BB0_138:
	ld.u8 	%rs165, [%rd18];
	setp.eq.s16 	%p122, %rs165, 0;
	@%p122 bra 	$L__BB0_116;
	mov.b32 	%r350, 0;
	mov.u16 	%rs164, %rs165;
$L__BB0_140:
	setp.eq.s16 	%p123, %rs164, %rs1;
	@%p123 bra 	$L__BB0_145;
	add.s32 	%r105, %r350, 1;
	cvt.u64.u32 	%rd109, %r350;
	add.s64 	%rd110, %rd18, %rd109;
	ld.u8 	%rs164, [%rd110+1];
	setp.ne.s16 	%p124, %rs164, 0;
	mov.u32 	%r350, %r105;
	@%p124 bra 	$L__BB0_140;
	mov.b32 	%r351, 0;
$L__BB0_143:
	setp.eq.s16 	%p125, %rs165, %rs2;
	@%p125 bra 	$L__BB0_145;
	add.s32 	%r107, %r351, 1;
	cvt.u64.u32 	%rd111, %r351;
	add.s64 	%rd112, %rd18, %rd111;
	ld.u8 	%rs165, [%rd112+1];
	setp.eq.s16 	%p126, %rs165, 0;
	mov.u32 	%r351, %r107;
	@%p126 bra 	$L__BB0_116;
	bra.uni 	$L__BB0_143;
$L__BB0_145:
	ld.u8 	%rs167, [%rd19];
	setp.eq.s16 	%p127, %rs167, 0;
	@%p127 bra 	$L__BB0_116;
	mov.b32 	%r352, 0;
	mov.u16 	%rs166, %rs167;
$L__BB0_147:
	setp.eq.s16 	%p128, %rs166, %rs1;
	@%p128 bra 	$L__BB0_152;
	add.s32 	%r109, %r352, 1;
	cvt.u64.u32 	%rd113, %r352;
	add.s64 	%rd114, %rd19, %rd113;
	ld.u8 	%rs166, [%rd114+1];
	setp.ne.s16 	%p129, %rs166, 0;
	mov.u32 	%r352, %r109;
	@%p129 bra 	$L__BB0_147;
	mov.b32 	%r353, 0;
$L__BB0_150:
	setp.eq.s16 	%p130, %rs167, %rs2;
	@%p130 bra 	$L__BB0_152;
	add.s32 	%r111, %r353, 1;
	cvt.u64.u32 	%rd115, %r353;
	add.s64 	%rd116, %rd19, %rd115;
	ld.u8 	%rs167, [%rd116+1];
	setp.eq.s16 	%p131, %rs167, 0;
	mov.u32 	%r353, %r111;
	@%p131 bra 	$L__BB0_116;
	bra.uni 	$L__BB0_150;
$L__BB0_152:
	ld.u8 	%rs169, [%rd20];
	setp.eq.s16 	%p132, %rs169, 0;
	@%p132 bra 	$L__BB0_116;
	mov.b32 	%r354, 0;
	mov.u16 	%rs168, %rs169;
$L__BB0_154:
	setp.eq.s16 	%p133, %rs168, %rs1;
	@%p133 bra 	$L__BB0_159;
	add.s32 	%r113, %r354, 1;
	cvt.u64.u32 	%rd117, %r354;
	add.s64 	%rd118, %rd20, %rd117;
	ld.u8 	%rs168, [%rd118+1];
	setp.ne.s16 	%p134, %rs168, 0;
	mov.u32 	%r354, %r113;
	@%p134 bra 	$L__BB0_154;
	mov.b32 	%r355, 0;
$L__BB0_157:
	setp.eq.s16 	%p135, %rs169, %rs2;
	@%p135 bra 	$L__BB0_159;
	add.s32 	%r115, %r355, 1;
	cvt.u64.u32 	%rd119, %r355;
	add.s64 	%rd120, %rd20, %rd119;
	ld.u8 	%rs169, [%rd120+1];
	setp.eq.s16 	%p136, %rs169, 0;
	mov.u32 	%r355, %r115;
	@%p136 bra 	$L__BB0_116;
	bra.uni 	$L__BB0_157;
$L__BB0_159:
	ld.u8 	%rs171, [%rd21];
	setp.eq.s16 	%p137, %rs171, 0;
	@%p137 bra 	$L__BB0_116;
	mov.b32 	%r356, 0;
	mov.u16 	%rs170, %rs171;
$L__BB0_161:
	setp.eq.s16 	%p138, %rs170, %rs1;
	@%p138 bra 	$L__BB0_166;
	add.s32 	%r117, %r356, 1;
	cvt.u64.u32 	%rd121, %r356;
	add.s64 	%rd122, %rd21, %rd121;
	ld.u8 	%rs170, [%rd122+1];
	setp.ne.s16 	%p139, %rs170, 0;
	mov.u32 	%r356, %r117;
	@%p139 bra 	$L__BB0_161;
	mov.b32 	%r357, 0;
$L__BB0_164:
	setp.eq.s16 	%p140, %rs171, %rs2;
	@%p140 bra 	$L__BB0_166;
	add.s32 	%r119, %r357, 1;
	cvt.u64.u32 	%rd123, %r357;
	add.s64 	%rd124, %rd21, %rd123;
	ld.u8 	%rs171, [%rd124+1];
	setp.eq.s16 	%p141, %rs171, 0;
	mov.u32 	%r357, %r119;
	@%p141 bra 	$L__BB0_116;
	bra.uni 	$L__BB0_164;
$L__BB0_166:
	add.s32 	%r319, %r319, 1;
	add.s32 	%r320, %r320, 1;
	bra.uni 	$L__BB0_34;
$L__BB0_167:
	add.s32 	%r316, %r316, 1;
	add.s32 	%r320, %r320, 1;
	bra.uni 	$L__BB0_34;
$L__BB0_168:
	ld.param.u64 	%rd132, [_Z19BestMutantANDOffsetP7nkTuplePcS1_PiS2_S2__param_3];
	mov.u32 	%r129, %tid.x;
	cvta.to.global.u64 	%rd44, %rd132;
	ld.global.u32 	%r217, [%rd44];
	mul.lo.s32 	%r218, %r217, %r316;
	ld.global.u32 	%r219, [%rd44+4];
	ld.global.u32 	%r220, [%rd44+8];
	ld.global.u32 	%r221, [%rd44+12];
	mul.lo.s32 	%r222, %r219, %r317;
	mad.lo.s32 	%r223, %r220, %r318, %r222;
	mad.lo.s32 	%r224, %r221, %r319, %r223;
	sub.s32 	%r225, %r218, %r224;
	atom.shared.max.s32 	%r226, [_ZZ19BestMutantANDOffsetP7nkTuplePcS1_PiS2_S2_E9bestScore], %r225;
	bar.sync 	0;
	ld.shared.u32 	%r227, [_ZZ19BestMutantANDOffsetP7nkTuplePcS1_PiS2_S2_E9bestScore];
	setp.ne.s32 	%p47, %r227, %r225;
	@%p47 bra 	$L__BB0_170;
	st.shared.u32 	[_ZZ19BestMutantANDOffsetP7nkTuplePcS1_PiS2_S2_E10bestOffset], %r129;
$L__BB0_170:
	ld.param.u64 	%rd134, [_Z19BestMutantANDOffsetP7nkTuplePcS1_PiS2_S2__param_5];
	cvta.to.global.u64 	%rd22, %rd134;
	setp.ne.s32 	%p48, %r129, 0;
	bar.sync 	0;
	@%p48 bra 	$L__BB0_172;
	ld.shared.u32 	%r228, [_ZZ19BestMutantANDOffsetP7nkTuplePcS1_PiS2_S2_E9bestScore];
	atom.global.max.s32 	%r229, [%rd22], %r228;
$L__BB0_172:
	setp.ne.s32 	%p49, %r129, 0;
	bar.sync 	0;
	@%p49 bra 	$L__BB0_176;
	ld.shared.u32 	%r230, [_ZZ19BestMutantANDOffsetP7nkTuplePcS1_PiS2_S2_E9bestScore];
	ld.global.u32 	%r231, [%rd22];
	setp.ne.s32 	%p50, %r230, %r231;
	@%p50 bra 	$L__BB0_175;
	ld.param.u64 	%rd133, [_Z19BestMutantANDOffsetP7nkTuplePcS1_PiS2_S2__param_4];
	ld.param.u64 	%rd130, [_Z19BestMutantANDOffsetP7nkTuplePcS1_PiS2_S2__param_0];
	cvta.to.global.u64 	%rd45, %rd130;
	ld.shared.u32 	%r232, [_ZZ19BestMutantANDOffsetP7nkTuplePcS1_PiS2_S2_E7myTuple_$_0];
	st.global.u32 	[%rd45], %r232;
	ld.shared.u32 	%r233, [_ZZ19BestMutantANDOffsetP7nkTuplePcS1_PiS2_S2_E7myTuple_$_1];
	st.global.u32 	[%rd45+4], %r233;
	ld.shared.u32 	%r234, [_ZZ19BestMutantANDOffsetP7nkTuplePcS1_PiS2_S2_E10bestOffset];
	cvta.to.global.u64 	%rd46, %rd133;
	st.global.u32 	[%rd46], %r234;
$L__BB0_175:
	ld.shared.u64 	%rd47, [_ZZ19BestMutantANDOffsetP7nkTuplePcS1_PiS2_S2_E10seq2Shared];
	{ // callseq 1, 0
	.param .b64 param0;
	st.param.b64 	[param0], %rd47;
	call.uni 
	free, 
	(
	param0
	);
	} // callseq 1
$L__BB0_176:
	ret;

}


// ===== COMPILED SASS (sm_100) =====

	.target	sm_100

	.elftype	@"ET_EXEC"


//--------------------- .note.nv.tkinfo           --------------------------
	.section	.note.nv.tkinfo,"",@"SHT_NOTE"
	.sectionflags	@"SHF_NOTE_NV_TKINFO"
	.tkinfo
        /*0018*/ 	.word	0x00000002
        /*0030*/ 	.string	""
        /*0030*/ 	.string	"ptxas"
        /*0030*/ 	.string	"Cuda compilation tools, release 13.0, V13.0.88"
        /*0030*/ 	.string	"Build cuda_13.0.r13.0/compiler.36424714_0"
        /*0030*/ 	.string	"-arch sm_100 -m 64 "



//--------------------- .note.nv.cuinfo           --------------------------
	.section	.note.nv.cuinfo,"",@"SHT_NOTE"
	.sectionflags	@"SHF_NOTE_NV_CUINFO"
        /*0018*/ 	.short	0x0002
        /*001a*/ 	.short	0x0064
        /*001c*/ 	.short	0x0082
	.zero		2


//--------------------- .nv.info                  --------------------------
	.section	.nv.info,"",@"SHT_CUDA_INFO"
	.align	4


	//----- nvinfo : EIATTR_REGCOUNT
	.align		4
        /*0000*/ 	.byte	0x04, 0x2f
        /*0002*/ 	.short	(.L_23 - .L_22)
	.align		4
.L_22:
        /*0004*/ 	.word	index@(_Z19BestMutantANDOffsetP7nkTuplePcS1_PiS2_S2_)
        /*0008*/ 	.word	0x0000003e


	//----- nvinfo : EIATTR_FRAME_SIZE
	.align		4
.L_23:
        /*000c*/ 	.byte	0x04, 0x11
        /*000e*/ 	.short	(.L_25 - .L_24)
	.align		4
.L_24:
        /*0010*/ 	.word	index@(_Z19BestMutantANDOffsetP7nkTuplePcS1_PiS2_S2_)
        /*0014*/ 	.word	0x00000000


	//----- nvinfo : EIATTR_MIN_STACK_SIZE
	.align		4
.L_25:
        /*0018*/ 	.byte	0x04, 0x12
        /*001a*/ 	.short	(.L_27 - .L_26)
	.align		4
.L_26:
        /*001c*/ 	.word	index@(_Z19BestMutantANDOffsetP7nkTuplePcS1_PiS2_S2_)
        /*0020*/ 	.word	0x00000000
.L_27:


//--------------------- .nv.compat                --------------------------
	.section	.nv.compat,"",@"SHT_CUDA_COMPAT_INFO"
	.align	4
        /*0000*/ 	.byte	0x02, 0x09, 0x00, 0x00, 0x02, 0x02, 0x01, 0x00, 0x02, 0x05, 0x05, 0x00, 0x03, 0x07, 0x01, 0x01
        /*0010*/ 	.byte	0x02, 0x03, 0x00, 0x00, 0x02, 0x06, 0x01, 0x00, 0x04, 0x0b, 0x08, 0x00, 0x09, 0x00, 0x00, 0x00
        /*0020*/ 	.byte	0x00, 0x00, 0x00, 0x00


//--------------------- .nv.info._Z19BestMutantANDOffsetP7nkTuplePcS1_PiS2_S2_ --------------------------
	.section	.nv.info._Z19BestMutantANDOffsetP7nkTuplePcS1_PiS2_S2_,"",@"SHT_CUDA_INFO"
	.sectionflags	@""
	.align	4


	//----- nvinfo : EIATTR_CUDA_API_VERSION
	.align		4
        /*0000*/ 	.byte	0x04, 0x37
        /*0002*/ 	.short	(.L_29 - .L_28)
.L_28:
        /*0004*/ 	.word	0x00000082


	//----- nvinfo : EIATTR_KPARAM_INFO
	.align		4
.L_29:
        /*0008*/ 	.byte	0x04, 0x17
        /*000a*/ 	.short	(.L_31 - .L_30)
.L_30:
        /*000c*/ 	.word	0x00000000
        /*0010*/ 	.short	0x0005
        /*0012*/ 	.short	0x0028
        /*0014*/ 	.byte	0x00, 0xf5, 0x21, 0x00


	//----- nvinfo : EIATTR_KPARAM_INFO
	.align		4
.L_31:
        /*0018*/ 	.byte	0x04, 0x17
        /*001a*/ 	.short	(.L_33 - .L_32)
.L_32:
        /*001c*/ 	.word	0x00000000
        /*0020*/ 	.short	0x0004
        /*0022*/ 	.short	0x0020
        /*0024*/ 	.byte	0x00, 0xf5, 0x21, 0x00


	//----- nvinfo : EIATTR_KPARAM_INFO
	.align		4
.L_33:
        /*0028*/ 	.byte	0x04, 0x17
        /*002a*/ 	.short	(.L_35 - .L_34)
.L_34:
        /*002c*/ 	.word	0x00000000
        /*0030*/ 	.short	0x0003
        /*0032*/ 	.short	0x0018
        /*0034*/ 	.byte	0x00, 0xf5, 0x21, 0x00


	//----- nvinfo : EIATTR_KPARAM_INFO
	.align		4
.L_35:
        /*0038*/ 	.byte	0x04, 0x17
        /*003a*/ 	.short	(.L_37 - .L_36)
.L_36:
        /*003c*/ 	.word	0x00000000
        /*0040*/ 	.short	0x0002
        /*0042*/ 	.short	0x0010
        /*0044*/ 	.byte	0x00, 0xf5, 0x21, 0x00


	//----- nvinfo : EIATTR_KPARAM_INFO
	.align		4
.L_37:
        /*0048*/ 	.byte	0x04, 0x17
        /*004a*/ 	.short	(.L_39 - .L_38)
.L_38:
        /*004c*/ 	.word	0x00000000
        /*0050*/ 	.short	0x0001
        /*0052*/ 	.short	0x0008
        /*0054*/ 	.byte	0x00, 0xf5, 0x21, 0x00


	//----- nvinfo : EIATTR_KPARAM_INFO
	.align		4
.L_39:
        /*0058*/ 	.byte	0x04, 0x17
        /*005a*/ 	.short	(.L_41 - .L_40)
.L_40:
        /*005c*/ 	.word	0x00000000
        /*0060*/ 	.short	0x0000
        /*0062*/ 	.short	0x0000
        /*0064*/ 	.byte	0x00, 0xf5, 0x21, 0x00


	//----- nvinfo : EIATTR_SPARSE_MMA_MASK
	.align		4
.L_41:
        /*0068*/ 	.byte	0x03, 0x50
        /*006a*/ 	.short	0x0000


	//----- nvinfo : EIATTR_MAXREG_COUNT
	.align		4
        /*006c*/ 	.byte	0x03, 0x1b
        /*006e*/ 	.short	0x00ff


	//----- nvinfo : EIATTR_NUM_BARRIERS
	.align		4
        /*0070*/ 	.byte	0x02, 0x4c
        /*0072*/ 	.byte	0x01
	.zero		1


	//----- nvinfo : EIATTR_EXTERNS
	.align		4
        /*0074*/ 	.byte	0x04, 0x0f
        /*0076*/ 	.short	(.L_43 - .L_42)


	//   ....[0]....
	.align		4
.L_42:
        /*0078*/ 	.word	index@(malloc)


	//   ....[1]....
	.align		4
        /*007c*/ 	.word	index@(free)


	//----- nvinfo : EIATTR_MERCURY_ISA_VERSION
	.align		4
.L_43:
        /*0080*/ 	.byte	0x03, 0x5f
        /*0082*/ 	.short	0x0101


	//----- nvinfo : EIATTR_INT_WARP_WIDE_INSTR_OFFSETS
	.align		4
        /*0084*/ 	.byte	0x04, 0x31
        /*0086*/ 	.short	(.L_45 - .L_44)


	//   ....[0]....
.L_44:
        /*0088*/ 	.word	0x00003220


	//   ....[1]....
        /*008c*/ 	.word	0x00003300


	//----- nvinfo : EIATTR_VRC_CTA_INIT_COUNT
	.align		4
.L_45:
        /*0090*/ 	.byte	0x02, 0x4a
	.zero		1
	.zero		1


	//----- nvinfo : EIATTR_SYSCALL_OFFSETS
	.align		4
        /*0094*/ 	.byte	0x04, 0x46
        /*0096*/ 	.short	(.L_47 - .L_46)


	//   ....[0]....
.L_46:
        /*0098*/ 	.word	0x000001f0


	//   ....[1]....
        /*009c*/ 	.word	0x000034e0


	//----- nvinfo : EIATTR_EXIT_INSTR_OFFSETS
	.align		4
.L_47:
        /*00a0*/ 	.byte	0x04, 0x1c
        /*00a2*/ 	.short	(.L_49 - .L_48)


	//   ....[0]....
.L_48:
        /*00a4*/ 	.word	0x000033f0


	//   ....[1]....
        /*00a8*/ 	.word	0x000034f0


	//----- nvinfo : EIATTR_CRS_STACK_SIZE
	.align		4
.L_49:
        /*00ac*/ 	.byte	0x04, 0x1e
        /*00ae*/ 	.short	(.L_51 - .L_50)
.L_50:
        /*00b0*/ 	.word	0x00000000


	//----- nvinfo : EIATTR_CBANK_PARAM_SIZE
	.align		4
.L_51:
        /*00b4*/ 	.byte	0x03, 0x19
        /*00b6*/ 	.short	0x0030


	//----- nvinfo : EIATTR_PARAM_CBANK
	.align		4
        /*00b8*/ 	.byte	0x04, 0x0a
        /*00ba*/ 	.short	(.L_53 - .L_52)
	.align		4
.L_52:
        /*00bc*/ 	.word	index@(.nv.constant0._Z19BestMutantANDOffsetP7nkTuplePcS1_PiS2_S2_)
        /*00c0*/ 	.short	0x0380
        /*00c2*/ 	.short	0x0030


	//----- nvinfo : EIATTR_SW_WAR
	.align		4
.L_53:
        /*00c4*/ 	.byte	0x04, 0x36
        /*00c6*/ 	.short	(.L_55 - .L_54)
.L_54:
        /*00c8*/ 	.word	0x00000008
.L_55:


//--------------------- .nv.callgraph             --------------------------
	.section	.nv.callgraph,"",@"SHT_CUDA_CALLGRAPH"
	.align	4
	.sectionentsize	8
	.align		4
        /*0000*/ 	.word	0x00000000
	.align		4
        /*0004*/ 	.word	0xffffffff
	.align		4
        /*0008*/ 	.word	index@(_Z19BestMutantANDOffsetP7nkTuplePcS1_PiS2_S2_)
	.align		4
        /*000c*/ 	.word	index@(free)
	.align		4
        /*0010*/ 	.word	index@(_Z19BestMutantANDOffsetP7nkTuplePcS1_PiS2_S2_)
	.align		4
        /*0014*/ 	.word	index@(malloc)
	.align		4
        /*0018*/ 	.word	0x00000000
	.align		4
        /*001c*/ 	.word	0xfffffffe
	.align		4
        /*0020*/ 	.word	0x00000000
	.align		4
        /*0024*/ 	.word	0xfffffffd
	.align		4
        /*0028*/ 	.word	0x00000000
	.align		4
        /*002c*/ 	.word	0xfffffffc


//--------------------- .nv.constant4             --------------------------
	.section	.nv.constant4,"a",@progbits
	.align	8
	.align		8
.nv.constant4:
        /*0000*/ 	.dword	malloc
	.align		8
        /*0008*/ 	.dword	free
	.align		8
        /*0010*/ 	.dword	$str
	.align		8
        /*0018*/ 	.dword	$str$1
	.align		8
        /*0020*/ 	.dword	$str$2
	.align		8
        /*0028*/ 	.dword	$str$3
	.align		8
        /*0030*/ 	.dword	$str$4
	.align		8
        /*0038*/ 	.dword	$str$5
	.align		8
        /*0040*/ 	.dword	$str$6
	.align		8
        /*0048*/ 	.dword	$str$7
	.align		8
        /*0050*/ 	.dword	$str$8
	.align		8
        /*0058*/ 	.dword	conservativeGroup
	.align		8
        /*0060*/ 	.dword	$str$9
	.align		8
        /*0068*/ 	.dword	$str$10
	.align		8
        /*0070*/ 	.dword	$str$11
	.align		8
        /*0078*/ 	.dword	$str$12
	.align		8
        /*0080*/ 	.dword	$str$13
	.align		8
        /*0088*/ 	.dword	$str$14
	.align		8
        /*0090*/ 	.dword	$str$15
	.align		8
        /*0098*/ 	.dword	$str$16
	.align		8
        /*00a0*/ 	.dword	$str$17
	.align		8
        /*00a8*/ 	.dword	$str$18
	.align		8
        /*00b0*/ 	.dword	$str$19
	.align		8
        /*00b8*/ 	.dword	semiConservativeGroup


//--------------------- .text._Z19BestMutantANDOffsetP7nkTuplePcS1_PiS2_S2_ --------------------------
	.section	.text._Z19BestMutantANDOffsetP7nkTuplePcS1_PiS2_S2_,"ax",@progbits
	.align	128
        .global         _Z19BestMutantANDOffsetP7nkTuplePcS1_PiS2_S2_
        .type           _Z19BestMutantANDOffsetP7nkTuplePcS1_PiS2_S2_,@function
        .size           _Z19BestMutantANDOffsetP7nkTuplePcS1_PiS2_S2_,(.L_x_98 - _Z19BestMutantANDOffsetP7nkTuplePcS1_PiS2_S2_)
        .other          _Z19BestMutantANDOffsetP7nkTuplePcS1_PiS2_S2_,@"STO_CUDA_ENTRY STV_DEFAULT"
_Z19BestMutantANDOffsetP7nkTuplePcS1_PiS2_S2_:
.text._Z19BestMutantANDOffsetP7nkTuplePcS1_PiS2_S2_:
[----:B------:R-:W0:Y:S01]  /*0000*/  LDC R1, c[0x0][0x37c] ;  /* 0x0000df00ff017b82 */ /* 0x000e220000000800 */
[----:B------:R-:W1:Y:S07]  /*0010*/  S2R R0, SR_TID.X ;  /* 0x0000000000007919 */ /* 0x000e6e0000002100 */
[----:B------:R-:W2:Y:S01]  /*0020*/  LDC.64 R2, c[0x0][0x3a8] ;  /* 0x0000ea00ff027b82 */ /* 0x000ea20000000a00 */
[----:B------:R-:W2:Y:S01]  /*0030*/  LDCU.64 UR36, c[0x0][0x358] ;  /* 0x00006b00ff2477ac */ /* 0x000ea20008000a00 */
[----:B------:R-:W-:-:S05]  /*0040*/  IMAD.MOV.U32 R5, RZ, RZ, -0x80000000 ;  /* 0x80000000ff057424 */ /* 0x000fca00078e00ff */
[----:B--2---:R2:W-:Y:S01]  /*0050*/  STG.E desc[UR36][R2.64], R5 ;  /* 0x0000000502007986 */ /* 0x0045e2000c101924 */
[----:B-1----:R-:W-:-:S13]  /*0060*/  ISETP.NE.AND P0, PT, R0, RZ, PT ;  /* 0x000000ff0000720c */ /* 0x002fda0003f05270 */
[----:B0-2---:R-:W-:Y:S05]  /*0070*/  @P0 BRA `(.L_x_0) ;  /* 0x0000000c00a40947 */ /* 0x005fea0003800000 */
[----:B------:R-:W0:Y:S01]  /*0080*/  S2UR UR5, SR_CgaCtaId ;  /* 0x00000000000579c3 */ /* 0x000e220000008800 */
[----:B------:R-:W-:Y:S01]  /*0090*/  UMOV UR4, 0x400 ;  /* 0x0000040000047882 */ /* 0x000fe20000000000 */
[----:B------:R-:W-:Y:S01]  /*00a0*/  IMAD.MOV.U32 R4, RZ, RZ, RZ ;  /* 0x000000ffff047224 */ /* 0x000fe200078e00ff */
[----:B------:R-:W1:Y:S01]  /*00b0*/  LDCU.64 UR8, c[0x0][0x390] ;  /* 0x00007200ff0877ac */ /* 0x000e620008000a00 */
[----:B0-----:R-:W-:-:S09]  /*00c0*/  ULEA UR4, UR5, UR4, 0x18 ;  /* 0x0000000405047291 */ /* 0x001fd2000f8ec0ff */
[----:B------:R0:W-:Y:S01]  /*00d0*/  STS.64 [UR4], R4 ;  /* 0x00000004ff007988 */ /* 0x0001e20008000a04 */
[----:B-1----:R-:W-:-:S05]  /*00e0*/  UMOV UR4, URZ ;  /* 0x000000ff00047c82 */ /* 0x002fca0008000000 */
.L_x_1:
[----:B------:R-:W-:-:S04]  /*00f0*/  UIADD3 UR5, UP0, UPT, UR4, UR8, URZ ;  /* 0x0000000804057290 */ /* 0x000fc8000ff1e0ff */
[----:B------:R-:W-:Y:S02]  /*0100*/  UIADD3.X UR6, UPT, UPT, URZ, UR9, URZ, UP0, !UPT ;  /* 0x00000009ff067290 */ /* 0x000fe400087fe4ff */
[----:B------:R-:W-:-:S04]  /*0110*/  IMAD.U32 R2, RZ, RZ, UR5 ;  /* 0x00000005ff027e24 */ /* 0x000fc8000f8e00ff */
[----:B------:R-:W-:-:S05]  /*0120*/  IMAD.U32 R3, RZ, RZ, UR6 ;  /* 0x00000006ff037e24 */ /* 0x000fca000f8e00ff */
[----:B------:R-:W2:Y:S01]  /*0130*/  LDG.E.U8 R2, desc[UR36][R2.64] ;  /* 0x0000002402027981 */ /* 0x000ea2000c1e1100 */
[----:B------:R-:W-:Y:S01]  /*0140*/  UMOV UR5, UR4 ;  /* 0x0000000400057c82 */ /* 0x000fe20008000000 */
[----:B------:R-:W-:Y:S01]  /*0150*/  UIADD3 UR4, UPT, UPT, UR4, 0x1, URZ ;  /* 0x0000000104047890 */ /* 0x000fe2000fffe0ff */
[----:B--2---:R-:W-:-:S13]  /*0160*/  ISETP.NE.AND P0, PT, R2, RZ, PT ;  /* 0x000000ff0200720c */ /* 0x004fda0003f05270 */
[----:B------:R-:W-:Y:S05]  /*0170*/  @P0 BRA `(.L_x_1) ;  /* 0xfffffffc00dc0947 */ /* 0x000fea000383ffff */
[----:B------:R-:W-:Y:S01]  /*0180*/  MOV R0, 0x0 ;  /* 0x0000000000007802 */ /* 0x000fe20000000f00 */
[----:B------:R-:W-:-:S03]  /*0190*/  UIADD3 UR4, UPT, UPT, UR5, -0x1, URZ ;  /* 0xffffffff05047890 */ /* 0x000fc6000fffe0ff */
[----:B------:R1:W2:Y:S01]  /*01a0*/  LDC.64 R2, c[0x4][R0] ;  /* 0x0100000000027b82 */ /* 0x0002a20000000a00 */
[----:B------:R-:W-:Y:S02]  /*01b0*/  USHF.R.S32.HI UR5, URZ, 0x1f, UR4 ;  /* 0x0000001fff057899 */ /* 0x000fe40008011404 */
[----:B0-----:R-:W-:-:S04]  /*01c0*/  IMAD.U32 R4, RZ, RZ, UR4 ;  /* 0x00000004ff047e24 */ /* 0x001fc8000f8e00ff */
[----:B------:R-:W-:-:S07]  /*01d0*/  IMAD.U32 R5, RZ, RZ, UR5 ;  /* 0x00000005ff057e24 */ /* 0x000fce000f8e00ff */
[----:B------:R-:W-:-:S07]  /*01e0*/  LEPC R20, `(.L_x_2) ;  /* 0x000000001014794e */ /* 0x000fce0000000000 */
[----:B-12---:R-:W-:Y:S05]  /*01f0*/  CALL.ABS.NOINC R2 ;  /* 0x0000000002007343 */ /* 0x006fea0003c00000 */
.L_x_2:
[----:B------:R-:W0:Y:S01]  /*0200*/  S2R R3, SR_CgaCtaId ;  /* 0x0000000000037919 */ /* 0x000e220000008800 */
[----:B------:R-:W-:Y:S01]  /*0210*/  MOV R0, 0x400 ;  /* 0x0000040000007802 */ /* 0x000fe20000000f00 */
[----:B------:R-:W1:Y:S01]  /*0220*/  LDC.64 R12, c[0x0][0x390] ;  /* 0x0000e400ff0c7b82 */ /* 0x000e620000000a00 */
[----:B------:R-:W-:Y:S01]  /*0230*/  BSSY.RECONVERGENT B0, `(.L_x_3) ;  /* 0x000000b000007945 */ /* 0x000fe20003800200 */
[----:B------:R-:W-:Y:S01]  /*0240*/  IMAD.MOV.U32 R7, RZ, RZ, RZ ;  /* 0x000000ffff077224 */ /* 0x000fe200078e00ff */
[----:B0-----:R-:W-:-:S05]  /*0250*/  LEA R11, R3, R0, 0x18 ;  /* 0x00000000030b7211 */ /* 0x001fca00078ec0ff */
[----:B------:R0:W-:Y:S02]  /*0260*/  STS.64 [R11+0x8], R4 ;  /* 0x000008040b007388 */ /* 0x0001e40000000a00 */
.L_x_4:
[----:B-1----:R-:W-:-:S05]  /*0270*/  IADD3 R2, P0, PT, R7, R12, RZ ;  /* 0x0000000c07027210 */ /* 0x002fca0007f1e0ff */
[----:B------:R-:W-:-:S05]  /*0280*/  IMAD.X R3, RZ, RZ, R13, P0 ;  /* 0x000000ffff037224 */ /* 0x000fca00000e060d */
[----:B------:R-:W2:Y:S01]  /*0290*/  LDG.E.U8 R2, desc[UR36][R2.64] ;  /* 0x0000002402027981 */ /* 0x000ea2000c1e1100 */
[----:B------:R-:W-:Y:S02]  /*02a0*/  IMAD.MOV.U32 R9, RZ, RZ, R7 ;  /* 0x000000ffff097224 */ /* 0x000fe400078e0007 */
[----:B------:R-:W-:Y:S01]  /*02b0*/  VIADD R7, R7, 0x1 ;  /* 0x0000000107077836 */ /* 0x000fe20000000000 */
[----:B--2---:R-:W-:-:S13]  /*02c0*/  ISETP.NE.AND P0, PT, R2, RZ, PT ;  /* 0x000000ff0200720c */ /* 0x004fda0003f05270 */
[----:B------:R-:W-:Y:S05]  /*02d0*/  @P0 BRA `(.L_x_4) ;  /* 0xfffffffc00e40947 */ /* 0x000fea000383ffff */
[----:B------:R-:W-:Y:S05]  /*02e0*/  BSYNC.RECONVERGENT B0 ;  /* 0x0000000000007941 */ /* 0x000fea0003800200 */
.L_x_3:
[----:B------:R-:W-:Y:S01]  /*02f0*/  IADD3 R2, P0, PT, R4, R9, RZ ;  /* 0x0000000904027210 */ /* 0x000fe20007f1e0ff */
[----:B------:R-:W1:Y:S01]  /*0300*/  S2R R0, SR_CTAID.X ;  /* 0x0000000000007919 */ /* 0x000e620000002500 */
[----:B------:R-:W-:Y:S03]  /*0310*/  BSSY.RECONVERGENT B0, `(.L_x_5) ;  /* 0x000000b000007945 */ /* 0x000fe60003800200 */
[----:B------:R-:W-:Y:S02]  /*0320*/  IMAD.X R3, RZ, RZ, R5, P0 ;  /* 0x000000ffff037224 */ /* 0x000fe400000e0605 */
[----:B0-----:R-:W-:-:S03]  /*0330*/  IMAD.MOV.U32 R5, RZ, RZ, RZ ;  /* 0x000000ffff057224 */ /* 0x001fc600078e00ff */
[----:B------:R0:W-:Y:S04]  /*0340*/  ST.E.U8 desc[UR36][R2.64+-0x2], RZ ;  /* 0xfffffeff02007985 */ /* 0x0001e8000c101124 */
.L_x_6:
[----:B0-----:R-:W-:-:S05]  /*0350*/  IADD3 R2, P0, PT, R5, R12, RZ ;  /* 0x0000000c05027210 */ /* 0x001fca0007f1e0ff */
[----:B------:R-:W-:-:S05]  /*0360*/  IMAD.X R3, RZ, RZ, R13, P0 ;  /* 0x000000ffff037224 */ /* 0x000fca00000e060d */
[----:B------:R-:W2:Y:S01]  /*0370*/  LDG.E.U8 R2, desc[UR36][R2.64] ;  /* 0x0000002402027981 */ /* 0x000ea2000c1e1100 */
[----:B------:R-:W-:Y:S02]  /*0380*/  IMAD.MOV.U32 R4, RZ, RZ, R5 ;  /* 0x000000ffff047224 */ /* 0x000fe400078e0005 */
[----:B------:R-:W-:Y:S01]  /*0390*/  VIADD R5, R5, 0x1 ;  /* 0x0000000105057836 */ /* 0x000fe20000000000 */
[----:B--2---:R-:W-:-:S13]  /*03a0*/  ISETP.NE.AND P0, PT, R2, RZ, PT ;  /* 0x000000ff0200720c */ /* 0x004fda0003f05270 */
[----:B------:R-:W-:Y:S05]  /*03b0*/  @P0 BRA `(.L_x_6) ;  /* 0xfffffffc00e40947 */ /* 0x000fea000383ffff */
[----:B------:R-:W-:Y:S05]  /*03c0*/  BSYNC.RECONVERGENT B0 ;  /* 0x0000000000007941 */ /* 0x000fea0003800200 */
.L_x_5:
[----:B------:R-:W-:Y:S01]  /*03d0*/  IMAD.MOV.U32 R3, RZ, RZ, 0x1 ;  /* 0x00000001ff037424 */ /* 0x000fe200078e00ff */
[----:B-1----:R-:W-:Y:S01]  /*03e0*/  ISETP.NE.AND P0, PT, R0, RZ, PT ;  /* 0x000000ff0000720c */ /* 0x002fe20003f05270 */
[----:B------:R-:W-:-:S05]  /*03f0*/  IMAD.MOV.U32 R2, RZ, RZ, RZ ;  /* 0x000000ffff027224 */ /* 0x000fca00078e00ff */
[----:B------:R0:W-:Y:S07]  /*0400*/  STS.64 [R11+0x10], R2 ;  /* 0x000010020b007388 */ /* 0x0001ee0000000a00 */
[----:B------:R-:W-:Y:S05]  /*0410*/  @!P0 BRA `(.L_x_7) ;  /* 0x00000008002c8947 */ /* 0x000fea0003800000 */
[----:B------:R-:W-:Y:S01]  /*0420*/  ISETP.GE.U32.AND P0, PT, R0, 0x8, PT ;  /* 0x000000080000780c */ /* 0x000fe20003f06070 */
[----:B0-----:R-:W-:Y:S01]  /*0430*/  VIADD R2, R4, 0xffffffff ;  /* 0xffffffff04027836 */ /* 0x001fe20000000000 */
[----:B------:R-:W-:Y:S01]  /*0440*/  LOP3.LUT R14, R0, 0x7, RZ, 0xc0, !PT ;  /* 0x00000007000e7812 */ /* 0x000fe200078ec0ff */
[----:B------:R-:W-:Y:S02]  /*0450*/  IMAD.MOV.U32 R5, RZ, RZ, 0x1 ;  /* 0x00000001ff057424 */ /* 0x000fe400078e00ff */
[----:B------:R-:W-:Y:S01]  /*0460*/  IMAD.MOV.U32 R3, RZ, RZ, RZ ;  /* 0x000000ffff037224 */ /* 0x000fe200078e00ff */
[----:B------:R-:W-:-:S07]  /*0470*/  ISETP.NE.AND P1, PT, R14, RZ, PT ;  /* 0x000000ff0e00720c */ /* 0x000fce0003f25270 */
[----:B------:R-:W-:Y:S06]  /*0480*/  @!P0 BRA `(.L_x_8) ;  /* 0x0000000400008947 */ /* 0x000fec0003800000 */
[----:B------:R-:W-:Y:S01]  /*0490*/  LOP3.LUT R4, R0, 0x7ffffff8, RZ, 0xc0, !PT ;  /* 0x7ffffff800047812 */ /* 0x000fe200078ec0ff */
[----:B------:R-:W-:Y:S01]  /*04a0*/  BSSY.RECONVERGENT B0, `(.L_x_8) ;  /* 0x000003e000007945 */ /* 0x000fe20003800200 */
[----:B------:R-:W-:Y:S02]  /*04b0*/  IMAD.MOV.U32 R5, RZ, RZ, 0x1 ;  /* 0x00000001ff057424 */ /* 0x000fe400078e00ff */
[----:B------:R-:W-:Y:S02]  /*04c0*/  IMAD.MOV.U32 R3, RZ, RZ, RZ ;  /* 0x000000ffff037224 */ /* 0x000fe400078e00ff */
[----:B------:R-:W-:-:S07]  /*04d0*/  IMAD.MOV R4, RZ, RZ, -R4 ;  /* 0x000000ffff047224 */ /* 0x000fce00078e0a04 */
.L_x_9:
[----:B------:R-:W-:Y:S01]  /*04e0*/  VIADD R6, R3, 0x2 ;  /* 0x0000000203067836 */ /* 0x000fe20000000000 */
[C---:B------:R-:W-:Y:S01]  /*04f0*/  ISETP.GE.AND P0, PT, R5.reuse, R2, PT ;  /* 0x000000020500720c */ /* 0x040fe20003f06270 */
[----:B------:R-:W-:Y:S02]  /*0500*/  VIADD R7, R5, 0x1 ;  /* 0x0000000105077836 */ /* 0x000fe40000000000 */
[----:B------:R-:W-:Y:S01]  /*0510*/  VIADD R4, R4, 0x8 ;  /* 0x0000000804047836 */ /* 0x000fe20000000000 */
[----:B------:R-:W-:Y:S02]  /*0520*/  SEL R8, RZ, 0x1, !P0 ;  /* 0x00000001ff087807 */ /* 0x000fe40004000000 */
[----:B------:R-:W-:-:S03]  /*0530*/  SEL R7, R6, R7, P0 ;  /* 0x0000000706077207 */ /* 0x000fc60000000000 */
[----:B------:R-:W-:Y:S01]  /*0540*/  IMAD.IADD R6, R6, 0x1, R8 ;  /* 0x0000000106067824 */ /* 0x000fe200078e0208 */
[C---:B------:R-:W-:Y:S01]  /*0550*/  ISETP.GE.AND P0, PT, R7.reuse, R2, PT ;  /* 0x000000020700720c */ /* 0x040fe20003f06270 */
[----:B------:R-:W-:-:S03]  /*0560*/  VIADD R7, R7, 0x1 ;  /* 0x0000000107077836 */ /* 0x000fc60000000000 */
[----:B------:R-:W-:Y:S02]  /*0570*/  SEL R9, RZ, 0x1, !P0 ;  /* 0x00000001ff097807 */ /* 0x000fe40004000000 */
[C---:B------:R-:W-:Y:S02]  /*0580*/  SEL R7, R6.reuse, R7, P0 ;  /* 0x0000000706077207 */ /* 0x040fe40000000000 */
[-C--:B------:R-:W-:Y:S01]  /*0590*/  ISETP.GE.OR P0, PT, R5, R2.reuse, P0 ;  /* 0x000000020500720c */ /* 0x080fe20000706670 */
[----:B------:R-:W-:Y:S01]  /*05a0*/  IMAD.IADD R6, R6, 0x1, R9 ;  /* 0x0000000106067824 */ /* 0x000fe200078e0209 */
[CC--:B------:R-:W-:Y:S01]  /*05b0*/  ISETP.GE.AND P2, PT, R7.reuse, R2.reuse, PT ;  /* 0x000000020700720c */ /* 0x0c0fe20003f46270 */
[C---:B------:R-:W-:Y:S01]  /*05c0*/  VIADD R11, R7.reuse, 0x1 ;  /* 0x00000001070b7836 */ /* 0x040fe20000000000 */
[----:B------:R-:W-:Y:S02]  /*05d0*/  ISETP.GE.OR P0, PT, R7, R2, P0 ;  /* 0x000000020700720c */ /* 0x000fe40000706670 */
[----:B------:R-:W-:-:S02]  /*05e0*/  SEL R10, RZ, 0x1, !P2 ;  /* 0x00000001ff0a7807 */ /* 0x000fc40005000000 */
[C---:B------:R-:W-:Y:S02]  /*05f0*/  SEL R11, R6.reuse, R11, P2 ;  /* 0x0000000b060b7207 */ /* 0x040fe40001000000 */
[----:B------:R-:W-:Y:S01]  /*0600*/  IADD3 R3, PT, PT, R9, R3, R8 ;  /* 0x0000000309037210 */ /* 0x000fe20007ffe008 */
[----:B------:R-:W-:Y:S01]  /*0610*/  IMAD.IADD R6, R6, 0x1, R10 ;  /* 0x0000000106067824 */ /* 0x000fe200078e020a */
[CC--:B------:R-:W-:Y:S01]  /*0620*/  ISETP.GE.AND P2, PT, R11.reuse, R2.reuse, PT ;  /* 0x000000020b00720c */ /* 0x0c0fe20003f46270 */
[C---:B------:R-:W-:Y:S01]  /*0630*/  VIADD R13, R11.reuse, 0x1 ;  /* 0x000000010b0d7836 */ /* 0x040fe20000000000 */
[----:B------:R-:W-:Y:S02]  /*0640*/  ISETP.GE.OR P0, PT, R11, R2, P0 ;  /* 0x000000020b00720c */ /* 0x000fe40000706670 */
[----:B------:R-:W-:Y:S02]  /*0650*/  SEL R15, RZ, 0x1, !P2 ;  /* 0x00000001ff0f7807 */ /* 0x000fe40005000000 */
[----:B------:R-:W-:-:S02]  /*0660*/  SEL R13, R6, R13, P2 ;  /* 0x0000000d060d7207 */ /* 0x000fc40001000000 */
[----:B------:R-:W-:Y:S01]  /*0670*/  IADD3 R3, PT, PT, R15, R3, R10 ;  /* 0x000000030f037210 */ /* 0x000fe20007ffe00a */
[----:B------:R-:W-:Y:S01]  /*0680*/  IMAD.IADD R6, R6, 0x1, R15 ;  /* 0x0000000106067824 */ /* 0x000fe200078e020f */
[CC--:B------:R-:W-:Y:S01]  /*0690*/  ISETP.GE.AND P2, PT, R13.reuse, R2.reuse, PT ;  /* 0x000000020d00720c */ /* 0x0c0fe20003f46270 */
[C---:B------:R-:W-:Y:S01]  /*06a0*/  VIADD R5, R13.reuse, 0x1 ;  /* 0x000000010d057836 */ /* 0x040fe20000000000 */
[----:B------:R-:W-:Y:S02]  /*06b0*/  ISETP.GE.OR P0, PT, R13, R2, P0 ;  /* 0x000000020d00720c */ /* 0x000fe40000706670 */
[----:B------:R-:W-:Y:S02]  /*06c0*/  SEL R7, RZ, 0x1, !P2 ;  /* 0x00000001ff077807 */ /* 0x000fe40005000000 */
[----:B------:R-:W-:-:S03]  /*06d0*/  SEL R5, R6, R5, P2 ;  /* 0x0000000506057207 */ /* 0x000fc60001000000 */
[--C-:B------:R-:W-:Y:S01]  /*06e0*/  IMAD.IADD R6, R6, 0x1, R7.reuse ;  /* 0x0000000106067824 */ /* 0x100fe200078e0207 */
[CC--:B------:R-:W-:Y:S01]  /*06f0*/  ISETP.GE.AND P2, PT, R5.reuse, R2.reuse, PT ;  /* 0x000000020500720c */ /* 0x0c0fe20003f46270 */
[C---:B------:R-:W-:Y:S01]  /*0700*/  VIADD R11, R5.reuse, 0x1 ;  /* 0x00000001050b7836 */ /* 0x040fe20000000000 */
[-C--:B------:R-:W-:Y:S02]  /*0710*/  ISETP.GE.OR P0, PT, R5, R2.reuse, P0 ;  /* 0x000000020500720c */ /* 0x080fe40000706670 */
[----:B------:R-:W-:Y:S02]  /*0720*/  SEL R12, RZ, 0x1, !P2 ;  /* 0x00000001ff0c7807 */ /* 0x000fe40005000000 */
[----:B------:R-:W-:Y:S02]  /*0730*/  SEL R11, R6, R11, P2 ;  /* 0x0000000b060b7207 */ /* 0x000fe40001000000 */
[----:B------:R-:W-:Y:S01]  /*0740*/  IADD3 R3, PT, PT, R12, R3, R7 ;  /* 0x000000030c037210 */ /* 0x000fe20007ffe007 */
[----:B------:R-:W-:Y:S01]  /*0750*/  IMAD.IADD R5, R6, 0x1, R12 ;  /* 0x0000000106057824 */ /* 0x000fe200078e020c */
[CC--:B------:R-:W-:Y:S01]  /*0760*/  ISETP.GE.AND P2, PT, R11.reuse, R2.reuse, PT ;  /* 0x000000020b00720c */ /* 0x0c0fe20003f46270 */
[C---:B------:R-:W-:Y:S01]  /*0770*/  VIADD R6, R11.reuse, 0x1 ;  /* 0x000000010b067836 */ /* 0x040fe20000000000 */
[----:B------:R-:W-:-:S04]  /*0780*/  ISETP.GE.OR P0, PT, R11, R2, P0 ;  /* 0x000000020b00720c */ /* 0x000fc80000706670 */
[----:B------:R-:W-:Y:S02]  /*0790*/  SEL R11, R5, R6, P2 ;  /* 0x00000006050b7207 */ /* 0x000fe40001000000 */
[----:B------:R-:W-:Y:S02]  /*07a0*/  SEL R6, RZ, 0x1, !P2 ;  /* 0x00000001ff067807 */ /* 0x000fe40005000000 */
[CC--:B------:R-:W-:Y:S02]  /*07b0*/  ISETP.GE.OR P0, PT, R11.reuse, R2.reuse, P0 ;  /* 0x000000020b00720c */ /* 0x0c0fe40000706670 */
[----:B------:R-:W-:Y:S01]  /*07c0*/  ISETP.GE.AND P3, PT, R11, R2, PT ;  /* 0x000000020b00720c */ /* 0x000fe20003f66270 */
[--C-:B------:R-:W-:Y:S02]  /*07d0*/  IMAD.IADD R7, R3, 0x1, R6.reuse ;  /* 0x0000000103077824 */ /* 0x100fe400078e0206 */
[----:B------:R-:W-:Y:S02]  /*07e0*/  IMAD.IADD R5, R5, 0x1, R6 ;  /* 0x0000000105057824 */ /* 0x000fe400078e0206 */
[----:B------:R-:W-:-:S06]  /*07f0*/  VIADD R3, R7, 0x1 ;  /* 0x0000000107037836 */ /* 0x000fcc0000000000 */
[----:B------:R-:W0:Y:S01]  /*0800*/  @P0 S2R R13, SR_CgaCtaId ;  /* 0x00000000000d0919 */ /* 0x000e220000008800 */
[----:B------:R-:W-:Y:S01]  /*0810*/  @P0 MOV R8, 0x400 ;  /* 0x0000040000080802 */ /* 0x000fe20000000f00 */
[----:B------:R-:W-:Y:S02]  /*0820*/  @!P3 IMAD.MOV R3, RZ, RZ, R7 ;  /* 0x000000ffff03b224 */ /* 0x000fe400078e0207 */
[----:B------:R-:W-:Y:S01]  /*0830*/  @!P3 VIADD R5, R11, 0x1 ;  /* 0x000000010b05b836 */ /* 0x000fe20000000000 */
[----:B0-----:R-:W-:-:S05]  /*0840*/  @P0 LEA R8, R13, R8, 0x18 ;  /* 0x000000080d080211 */ /* 0x001fca00078ec0ff */
[----:B------:R0:W-:Y:S01]  /*0850*/  @P0 STS [R8+0x10], R3 ;  /* 0x0000100308000388 */ /* 0x0001e20000000800 */
[----:B------:R-:W-:-:S13]  /*0860*/  ISETP.NE.AND P0, PT, R4, RZ, PT ;  /* 0x000000ff0400720c */ /* 0x000fda0003f05270 */
[----:B0-----:R-:W-:Y:S05]  /*0870*/  @P0 BRA `(.L_x_9) ;  /* 0xfffffffc00180947 */ /* 0x001fea000383ffff */
[----:B------:R-:W-:Y:S05]  /*0880*/  BSYNC.RECONVERGENT B0 ;  /* 0x0000000000007941 */ /* 0x000fea0003800200 */
.L_x_8:
[----:B------:R-:W-:Y:S05]  /*0890*/  @!P1 BRA `(.L_x_10) ;  /* 0x0000000000fc9947 */ /* 0x000fea0003800000 */
[----:B------:R-:W-:Y:S02]  /*08a0*/  ISETP.GE.U32.AND P0, PT, R14, 0x4, PT ;  /* 0x000000040e00780c */ /* 0x000fe40003f06070 */
[----:B------:R-:W-:-:S04]  /*08b0*/  LOP3.LUT R10, R0, 0x3, RZ, 0xc0, !PT ;  /* 0x00000003000a7812 */ /* 0x000fc800078ec0ff */
[----:B------:R-:W-:-:S07]  /*08c0*/  ISETP.NE.AND P1, PT, R10, RZ, PT ;  /* 0x000000ff0a00720c */ /* 0x000fce0003f25270 */
[----:B------:R-:W-:Y:S06]  /*08d0*/  @!P0 BRA `(.L_x_11) ;  /* 0x0000000000748947 */ /* 0x000fec0003800000 */
[----:B------:R-:W-:Y:S01]  /*08e0*/  VIADD R4, R3, 0x2 ;  /* 0x0000000203047836 */ /* 0x000fe20000000000 */
[C---:B------:R-:W-:Y:S01]  /*08f0*/  ISETP.GE.AND P0, PT, R5.reuse, R2, PT ;  /* 0x000000020500720c */ /* 0x040fe20003f06270 */
[----:B------:R-:W-:-:S03]  /*0900*/  VIADD R7, R5, 0x1 ;  /* 0x0000000105077836 */ /* 0x000fc60000000000 */
[----:B------:R-:W-:Y:S02]  /*0910*/  SEL R6, RZ, 0x1, !P0 ;  /* 0x00000001ff067807 */ /* 0x000fe40004000000 */
[----:B------:R-:W-:-:S03]  /*0920*/  SEL R7, R4, R7, P0 ;  /* 0x0000000704077207 */ /* 0x000fc60000000000 */
[----:B------:R-:W-:Y:S01]  /*0930*/  IMAD.IADD R4, R4, 0x1, R6 ;  /* 0x0000000104047824 */ /* 0x000fe200078e0206 */
[C---:B------:R-:W-:Y:S01]  /*0940*/  ISETP.GE.AND P0, PT, R7.reuse, R2, PT ;  /* 0x000000020700720c */ /* 0x040fe20003f06270 */
[----:B------:R-:W-:-:S05]  /*0950*/  VIADD R7, R7, 0x1 ;  /* 0x0000000107077836 */ /* 0x000fca0000000000 */
[C---:B------:R-:W-:Y:S02]  /*0960*/  SEL R9, R4.reuse, R7, P0 ;  /* 0x0000000704097207 */ /* 0x040fe40000000000 */
[----:B------:R-:W-:Y:S02]  /*0970*/  SEL R7, RZ, 0x1, !P0 ;  /* 0x00000001ff077807 */ /* 0x000fe40004000000 */
[-C--:B------:R-:W-:Y:S01]  /*0980*/  ISETP.GE.OR P0, PT, R5, R2.reuse, P0 ;  /* 0x000000020500720c */ /* 0x080fe20000706670 */
[C---:B------:R-:W-:Y:S01]  /*0990*/  VIADD R5, R9.reuse, 0x1 ;  /* 0x0000000109057836 */ /* 0x040fe20000000000 */
[CC--:B------:R-:W-:Y:S01]  /*09a0*/  ISETP.GE.AND P2, PT, R9.reuse, R2.reuse, PT ;  /* 0x000000020900720c */ /* 0x0c0fe20003f46270 */
[----:B------:R-:W-:Y:S01]  /*09b0*/  IMAD.IADD R4, R4, 0x1, R7 ;  /* 0x0000000104047824 */ /* 0x000fe200078e0207 */
[----:B------:R-:W-:Y:S02]  /*09c0*/  ISETP.GE.OR P0, PT, R9, R2, P0 ;  /* 0x000000020900720c */ /* 0x000fe40000706670 */
[----:B------:R-:W-:-:S02]  /*09d0*/  IADD3 R3, PT, PT, R7, R3, R6 ;  /* 0x0000000307037210 */ /* 0x000fc40007ffe006 */
[C---:B------:R-:W-:Y:S02]  /*09e0*/  SEL R9, R4.reuse, R5, P2 ;  /* 0x0000000504097207 */ /* 0x040fe40001000000 */
        /* <DEDUP_REMOVED lines=11> */
[----:B------:R0:W-:Y:S02]  /*0aa0*/  @P0 STS [R8+0x10], R3 ;  /* 0x0000100308000388 */ /* 0x0001e40000000800 */
.L_x_11:
[----:B------:R-:W-:Y:S05]  /*0ab0*/  @!P1 BRA `(.L_x_10) ;  /* 0x0000000000749947 */ /* 0x000fea0003800000 */
[----:B------:R-:W-:Y:S02]  /*0ac0*/  ISETP.NE.AND P1, PT, R10, 0x1, PT ;  /* 0x000000010a00780c */ /* 0x000fe40003f25270 */
[----:B------:R-:W-:-:S04]  /*0ad0*/  LOP3.LUT R0, R0, 0x1, RZ, 0xc0, !PT ;  /* 0x0000000100007812 */ /* 0x000fc800078ec0ff */
[----:B------:R-:W-:-:S07]  /*0ae0*/  ISETP.NE.U32.AND P0, PT, R0, 0x1, PT ;  /* 0x000000010000780c */ /* 0x000fce0003f05070 */
[----:B------:R-:W-:Y:S06]  /*0af0*/  @!P1 BRA `(.L_x_12) ;  /* 0x0000000000409947 */ /* 0x000fec0003800000 */
[----:B------:R-:W-:Y:S01]  /*0b00*/  VIADD R4, R3, 0x2 ;  /* 0x0000000203047836 */ /* 0x000fe20000000000 */
[C---:B------:R-:W-:Y:S01]  /*0b10*/  ISETP.GE.AND P1, PT, R5.reuse, R2, PT ;  /* 0x000000020500720c */ /* 0x040fe20003f26270 */
[----:B------:R-:W-:-:S05]  /*0b20*/  VIADD R7, R5, 0x1 ;  /* 0x0000000105077836 */ /* 0x000fca0000000000 */
[----:B------:R-:W-:-:S04]  /*0b30*/  SEL R7, R4, R7, P1 ;  /* 0x0000000704077207 */ /* 0x000fc80000800000 */
[----:B------:R-:W-:-:S04]  /*0b40*/  ISETP.GE.AND P2, PT, R7, R2, PT ;  /* 0x000000020700720c */ /* 0x000fc80003f46270 */
[----:B------:R-:W-:Y:S02]  /*0b50*/  ISETP.GE.OR P3, PT, R5, R2, P2 ;  /* 0x000000020500720c */ /* 0x000fe40001766670 */
[----:B------:R-:W-:-:S05]  /*0b60*/  SEL R5, RZ, 0x1, !P1 ;  /* 0x00000001ff057807 */ /* 0x000fca0004800000 */
[--C-:B------:R-:W-:Y:S02]  /*0b70*/  IMAD.IADD R0, R3, 0x1, R5.reuse ;  /* 0x0000000103007824 */ /* 0x100fe400078e0205 */
[----:B------:R-:W-:Y:S02]  /*0b80*/  IMAD.IADD R5, R4, 0x1, R5 ;  /* 0x0000000104057824 */ /* 0x000fe400078e0205 */
[----:B0-----:R-:W-:Y:S02]  /*0b90*/  VIADD R3, R0, 0x1 ;  /* 0x0000000100037836 */ /* 0x001fe40000000000 */
[----:B------:R-:W0:Y:S01]  /*0ba0*/  @P3 S2R R9, SR_CgaCtaId ;  /* 0x0000000000093919 */ /* 0x000e220000008800 */
[----:B------:R-:W-:Y:S01]  /*0bb0*/  @P3 MOV R6, 0x400 ;  /* 0x0000040000063802 */ /* 0x000fe20000000f00 */
[----:B------:R-:W-:Y:S02]  /*0bc0*/  @!P2 IMAD.MOV R3, RZ, RZ, R0 ;  /* 0x000000ffff03a224 */ /* 0x000fe400078e0200 */
[----:B------:R-:W-:Y:S01]  /*0bd0*/  @!P2 VIADD R5, R7, 0x1 ;  /* 0x000000010705a836 */ /* 0x000fe20000000000 */
[----:B0-----:R-:W-:-:S05]  /*0be0*/  @P3 LEA R6, R9, R6, 0x18 ;  /* 0x0000000609063211 */ /* 0x001fca00078ec0ff */
[----:B------:R1:W-:Y:S02]  /*0bf0*/  @P3 STS [R6+0x10], R3 ;  /* 0x0000100306003388 */ /* 0x0003e40000000800 */
.L_x_12:
[----:B------:R-:W-:Y:S05]  /*0c00*/  @P0 BRA `(.L_x_10) ;  /* 0x0000000000200947 */ /* 0x000fea0003800000 */
[----:B------:R-:W-:-:S13]  /*0c10*/  ISETP.GE.AND P0, PT, R5, R2, PT ;  /* 0x000000020500720c */ /* 0x000fda0003f06270 */
[----:B------:R-:W2:Y:S01]  /*0c20*/  @P0 S2R R7, SR_CgaCtaId ;  /* 0x0000000000070919 */ /* 0x000ea20000008800 */
[----:B------:R-:W-:Y:S01]  /*0c30*/  @P0 MOV R2, 0x400 ;  /* 0x0000040000020802 */ /* 0x000fe20000000f00 */
[C---:B------:R-:W-:Y:S02]  /*0c40*/  @P0 VIADD R0, R3.reuse, 0x1 ;  /* 0x0000000103000836 */ /* 0x040fe40000000000 */
[----:B------:R-:W-:-:S04]  /*0c50*/  @P0 VIADD R5, R3, 0x2 ;  /* 0x0000000203050836 */ /* 0x000fc80000000000 */
[----:B------:R-:W-:Y:S01]  /*0c60*/  @!P0 VIADD R5, R5, 0x1 ;  /* 0x0000000105058836 */ /* 0x000fe20000000000 */
[----:B--2---:R-:W-:-:S05]  /*0c70*/  @P0 LEA R7, R7, R2, 0x18 ;  /* 0x0000000207070211 */ /* 0x004fca00078ec0ff */
[----:B------:R2:W-:Y:S02]  /*0c80*/  @P0 STS [R7+0x10], R0 ;  /* 0x0000100007000388 */ /* 0x0005e40000000800 */
.L_x_10:
[----:B------:R-:W3:Y:S01]  /*0c90*/  S2UR UR5, SR_CgaCtaId ;  /* 0x00000000000579c3 */ /* 0x000ee20000008800 */
[----:B------:R-:W-:Y:S02]  /*0ca0*/  UMOV UR4, 0x400 ;  /* 0x0000040000047882 */ /* 0x000fe40000000000 */
[----:B---3--:R-:W-:-:S09]  /*0cb0*/  ULEA UR4, UR5, UR4, 0x18 ;  /* 0x0000000405047291 */ /* 0x008fd2000f8ec0ff */
[----:B------:R3:W-:Y:S03]  /*0cc0*/  STS [UR4+0x14], R5 ;  /* 0x00001405ff007988 */ /* 0x0007e60008000804 */
.L_x_7:
[----:B------:R-:W-:Y:S01]  /*0cd0*/  BSSY.RECONVERGENT B0, `(.L_x_0) ;  /* 0x0000023000007945 */ /* 0x000fe20003800200 */
[----:B--2---:R-:W-:Y:S02]  /*0ce0*/  IMAD.MOV.U32 R7, RZ, RZ, RZ ;  /* 0x000000ffff077224 */ /* 0x004fe400078e00ff */
[----:B------:R-:W-:-:S07]  /*0cf0*/  IMAD.MOV.U32 R9, RZ, RZ, RZ ;  /* 0x000000ffff097224 */ /* 0x000fce00078e00ff */
.L_x_18:
[----:B0-----:R-:W0:Y:S01]  /*0d00*/  LDC.64 R10, c[0x0][0x390] ;  /* 0x0000e400ff0a7b82 */ /* 0x001e220000000a00 */
[----:B------:R-:W-:Y:S01]  /*0d10*/  BSSY.RECONVERGENT B1, `(.L_x_13) ;  /* 0x0000009000017945 */ /* 0x000fe20003800200 */
[----:B---3--:R-:W-:-:S07]  /*0d20*/  IMAD.MOV.U32 R5, RZ, RZ, RZ ;  /* 0x000000ffff057224 */ /* 0x008fce00078e00ff */
.L_x_14:
[----:B0-----:R-:W-:-:S05]  /*0d30*/  IADD3 R2, P0, PT, R5, R10, RZ ;  /* 0x0000000a05027210 */ /* 0x001fca0007f1e0ff */
[----:B-1----:R-:W-:-:S05]  /*0d40*/  IMAD.X R3, RZ, RZ, R11, P0 ;  /* 0x000000ffff037224 */ /* 0x002fca00000e060b */
[----:B------:R-:W2:Y:S01]  /*0d50*/  LDG.E.U8 R2, desc[UR36][R2.64] ;  /* 0x0000002402027981 */ /* 0x000ea2000c1e1100 */
[----:B------:R-:W-:Y:S02]  /*0d60*/  IMAD.MOV.U32 R0, RZ, RZ, R5 ;  /* 0x000000ffff007224 */ /* 0x000fe400078e0005 */
[----:B------:R-:W-:Y:S01]  /*0d70*/  VIADD R5, R5, 0x1 ;  /* 0x0000000105057836 */ /* 0x000fe20000000000 */
[----:B--2---:R-:W-:-:S13]  /*0d80*/  ISETP.NE.AND P0, PT, R2, RZ, PT ;  /* 0x000000ff0200720c */ /* 0x004fda0003f05270 */
[----:B------:R-:W-:Y:S05]  /*0d90*/  @P0 BRA `(.L_x_14) ;  /* 0xfffffffc00e40947 */ /* 0x000fea000383ffff */
[----:B------:R-:W-:Y:S05]  /*0da0*/  BSYNC.RECONVERGENT B1 ;  /* 0x0000000000017941 */ /* 0x000fea0003800200 */
.L_x_13:
[----:B------:R-:W-:-:S13]  /*0db0*/  ISETP.GE.U32.AND P0, PT, R9, R0, PT ;  /* 0x000000000900720c */ /* 0x000fda0003f06070 */
[----:B------:R-:W-:Y:S05]  /*0dc0*/  @P0 BRA `(.L_x_15) ;  /* 0x00000000004c0947 */ /* 0x000fea0003800000 */
[----:B------:R-:W0:Y:S01]  /*0dd0*/  S2R R3, SR_CgaCtaId ;  /* 0x0000000000037919 */ /* 0x000e220000008800 */
[----:B------:R-:W-:Y:S01]  /*0de0*/  MOV R0, 0x400 ;  /* 0x0000040000007802 */ /* 0x000fe20000000f00 */
[----:B------:R-:W-:Y:S03]  /*0df0*/  BSSY.RECONVERGENT B1, `(.L_x_16) ;  /* 0x000000e000017945 */ /* 0x000fe60003800200 */
[----:B0-----:R-:W-:-:S05]  /*0e00*/  LEA R0, R3, R0, 0x18 ;  /* 0x0000000003007211 */ /* 0x001fca00078ec0ff */
[----:B------:R-:W0:Y:S02]  /*0e10*/  LDS.64 R2, [R0+0x10] ;  /* 0x0000100000027984 */ /* 0x000e240000000a00 */
[----:B0-----:R-:W-:-:S04]  /*0e20*/  ISETP.NE.AND P0, PT, R9, R3, PT ;  /* 0x000000030900720c */ /* 0x001fc80003f05270 */
[----:B------:R-:W-:-:S13]  /*0e30*/  ISETP.EQ.OR P0, PT, R9, R2, !P0 ;  /* 0x000000020900720c */ /* 0x000fda0004702670 */
[----:B------:R-:W-:Y:S05]  /*0e40*/  @P0 BRA `(.L_x_17) ;  /* 0x0000000000200947 */ /* 0x000fea0003800000 */
[----:B------:R-:W-:Y:S01]  /*0e50*/  IADD3 R4, P0, PT, R9, R10, RZ ;  /* 0x0000000a09047210 */ /* 0x000fe20007f1e0ff */
[----:B------:R-:W0:Y:S04]  /*0e60*/  LDS.64 R2, [R0+0x8] ;  /* 0x0000080000027984 */ /* 0x000e280000000a00 */
[----:B------:R-:W-:-:S06]  /*0e70*/  IMAD.X R5, RZ, RZ, R11, P0 ;  /* 0x000000ffff057224 */ /* 0x000fcc00000e060b */
[----:B------:R-:W2:Y:S01]  /*0e80*/  LDG.E.U8 R5, desc[UR36][R4.64] ;  /* 0x0000002404057981 */ /* 0x000ea2000c1e1100 */
[----:B0-----:R-:W-:-:S04]  /*0e90*/  IADD3 R2, P0, PT, R7, R2, RZ ;  /* 0x0000000207027210 */ /* 0x001fc80007f1e0ff */
[C---:B------:R-:W-:Y:S01]  /*0ea0*/  LEA.HI.X.SX32 R3, R7.reuse, R3, 0x1, P0 ;  /* 0x0000000307037211 */ /* 0x040fe200000f0eff */
[----:B------:R-:W-:-:S04]  /*0eb0*/  VIADD R7, R7, 0x1 ;  /* 0x0000000107077836 */ /* 0x000fc80000000000 */
[----:B--2---:R0:W-:Y:S04]  /*0ec0*/  ST.E.U8 desc[UR36][R2.64], R5 ;  /* 0x0000000502007985 */ /* 0x0041e8000c101124 */
.L_x_17:
[----:B------:R-:W-:Y:S05]  /*0ed0*/  BSYNC.RECONVERGENT B1 ;  /* 0x0000000000017941 */ /* 0x000fea0003800200 */
.L_x_16:
[----:B------:R-:W-:Y:S01]  /*0ee0*/  VIADD R9, R9, 0x1 ;  /* 0x0000000109097836 */ /* 0x000fe20000000000 */
[----:B------:R-:W-:Y:S06]  /*0ef0*/  BRA `(.L_x_18) ;  /* 0xfffffffc00807947 */ /* 0x000fec000383ffff */
.L_x_15:
[----:B------:R-:W-:Y:S05]  /*0f00*/  BSYNC.RECONVERGENT B0 ;  /* 0x0000000000007941 */ /* 0x000fea0003800200 */
.L_x_0:
[----:B------:R-:W-:Y:S05]  /*0f10*/  WARPSYNC.ALL ;  /* 0x0000000000007948 */ /* 0x000fea0003800000 */
[----:B------:R-:W0:Y:S08]  /*0f20*/  LDC.64 R6, c[0x4][0xb8] ;  /* 0x01002e00ff067b82 */ /* 0x000e300000000a00 */
[----:B------:R-:W-:Y:S08]  /*0f30*/  BAR.SYNC.DEFER_BLOCKING 0x0 ;  /* 0x0000000000007b1d */ /* 0x000ff00000010000 */
[----:B------:R-:W1:Y:S01]  /*0f40*/  LDC.64 R2, c[0x4][0x58] ;  /* 0x01001600ff027b82 */ /* 0x000e620000000a00 */
[----:B0-----:R-:W5:Y:S04]  /*0f50*/  LDG.E.64 R30, desc[UR36][R6.64] ;  /* 0x00000024061e7981 */ /* 0x001f68000c1e1b00 */
[----:B------:R-:W5:Y:S04]  /*0f60*/  LDG.E.64 R32, desc[UR36][R6.64+0x8] ;  /* 0x0000082406207981 */ /* 0x000f68000c1e1b00 */
[----:B------:R-:W5:Y:S04]  /*0f70*/  LDG.E.64 R34, desc[UR36][R6.64+0x10] ;  /* 0x0000102406227981 */ /* 0x000f68000c1e1b00 */
[----:B------:R-:W5:Y:S04]  /*0f80*/  LDG.E.64 R36, desc[UR36][R6.64+0x18] ;  /* 0x0000182406247981 */ /* 0x000f68000c1e1b00 */
[----:B------:R-:W5:Y:S04]  /*0f90*/  LDG.E.64 R38, desc[UR36][R6.64+0x20] ;  /* 0x0000202406267981 */ /* 0x000f68000c1e1b00 */
[----:B------:R-:W5:Y:S04]  /*0fa0*/  LDG.E.64 R40, desc[UR36][R6.64+0x28] ;  /* 0x0000282406287981 */ /* 0x000f68000c1e1b00 */
[----:B------:R-:W5:Y:S04]  /*0fb0*/  LDG.E.64 R42, desc[UR36][R6.64+0x30] ;  /* 0x00003024062a7981 */ /* 0x000f68000c1e1b00 */
[----:B------:R-:W5:Y:S04]  /*0fc0*/  LDG.E.64 R44, desc[UR36][R6.64+0x38] ;  /* 0x00003824062c7981 */ /* 0x000f68000c1e1b00 */
[----:B------:R-:W5:Y:S01]  /*0fd0*/  LDG.E.64 R46, desc[UR36][R6.64+0x40] ;  /* 0x00004024062e7981 */ /* 0x000f62000c1e1b00 */
[----:B------:R-:W0:Y:S01]  /*0fe0*/  S2UR UR5, SR_CgaCtaId ;  /* 0x00000000000579c3 */ /* 0x000e220000008800 */
[----:B------:R-:W-:Y:S01]  /*0ff0*/  UMOV UR4, 0x400 ;  /* 0x0000040000047882 */ /* 0x000fe20000000000 */
[----:B------:R-:W-:Y:S01]  /*1000*/  BSSY.RECONVERGENT B0, `(.L_x_19) ;  /* 0x000021a000007945 */ /* 0x000fe20003800200 */
[----:B-1----:R-:W5:Y:S01]  /*1010*/  LDG.E.64 R12, desc[UR36][R2.64] ;  /* 0x00000024020c7981 */ /* 0x002f62000c1e1b00 */
[----:B------:R-:W-:Y:S01]  /*1020*/  IMAD.MOV.U32 R0, RZ, RZ, RZ ;  /* 0x000000ffff007224 */ /* 0x000fe200078e00ff */
[----:B------:R-:W-:-:S02]  /*1030*/  CS2R R4, SRZ ;  /* 0x0000000000047805 */ /* 0x000fc4000001ff00 */
[----:B------:R-:W5:Y:S04]  /*1040*/  LDG.E.64 R14, desc[UR36][R2.64+0x8] ;  /* 0x00000824020e7981 */ /* 0x000f68000c1e1b00 */
[----:B------:R-:W5:Y:S04]  /*1050*/  LDG.E.64 R16, desc[UR36][R2.64+0x10] ;  /* 0x0000102402107981 */ /* 0x000f68000c1e1b00 */
[----:B------:R-:W5:Y:S04]  /*1060*/  LDG.E.64 R18, desc[UR36][R2.64+0x18] ;  /* 0x0000182402127981 */ /* 0x000f68000c1e1b00 */
[----:B------:R-:W5:Y:S04]  /*1070*/  LDG.E.64 R20, desc[UR36][R2.64+0x20] ;  /* 0x0000202402147981 */ /* 0x000f68000c1e1b00 */
[----:B------:R-:W5:Y:S01]  /*1080*/  LDG.E.64 R22, desc[UR36][R2.64+0x28] ;  /* 0x0000282402167981 */ /* 0x000f62000c1e1b00 */
[----:B0-----:R-:W-:-:S03]  /*1090*/  ULEA UR4, UR5, UR4, 0x18 ;  /* 0x0000000405047291 */ /* 0x001fc6000f8ec0ff */
[----:B------:R-:W5:Y:S04]  /*10a0*/  LDG.E.64 R24, desc[UR36][R2.64+0x30] ;  /* 0x0000302402187981 */ /* 0x000f68000c1e1b00 */
[----:B------:R-:W5:Y:S04]  /*10b0*/  LDG.E.64 R26, desc[UR36][R2.64+0x38] ;  /* 0x00003824021a7981 */ /* 0x000f68000c1e1b00 */
[----:B------:R-:W0:Y:S01]  /*10c0*/  LDS.64 R48, [UR4+0x8] ;  /* 0x00000804ff307984 */ /* 0x000e220008000a00 */
[----:B------:R-:W1:Y:S05]  /*10d0*/  BMOV.32.CLEAR R54, B0 ;  /* 0x0000000000367355 */ /* 0x000e6a0000100000 */
[----:B------:R2:W5:Y:S02]  /*10e0*/  LDG.E.64 R28, desc[UR36][R2.64+0x40] ;  /* 0x00004024021c7981 */ /* 0x000564000c1e1b00 */
[----:B-12---:R-:W-:-:S07]  /*10f0*/  CS2R R2, SRZ ;  /* 0x0000000000027805 */ /* 0x006fce000001ff00 */
.L_x_93:
[----:B------:R-:W-:Y:S01]  /*1100*/  BSSY.RECONVERGENT B2, `(.L_x_20) ;  /* 0x0000009000027945 */ /* 0x000fe20003800200 */
[----:B0-----:R-:W-:-:S07]  /*1110*/  IMAD.MOV.U32 R51, RZ, RZ, RZ ;  /* 0x000000ffff337224 */ /* 0x001fce00078e00ff */
.L_x_21:
[----:B0-----:R-:W-:-:S05]  /*1120*/  IADD3 R6, P0, PT, R48, R51, RZ ;  /* 0x0000003330067210 */ /* 0x001fca0007f1e0ff */
[----:B------:R-:W-:-:S05]  /*1130*/  IMAD.X R7, RZ, RZ, R49, P0 ;  /* 0x000000ffff077224 */ /* 0x000fca00000e0631 */
[----:B------:R-:W2:Y:S01]  /*1140*/  LD.E.U8 R6, desc[UR36][R6.64] ;  /* 0x0000002406067980 */ /* 0x000ea2000c101100 */
[----:B------:R-:W-:Y:S02]  /*1150*/  IMAD.MOV.U32 R50, RZ, RZ, R51 ;  /* 0x000000ffff327224 */ /* 0x000fe400078e0033 */
[----:B------:R-:W-:Y:S01]  /*1160*/  VIADD R51, R51, 0x1 ;  /* 0x0000000133337836 */ /* 0x000fe20000000000 */
[----:B--2---:R-:W-:-:S13]  /*1170*/  ISETP.NE.AND P0, PT, R6, RZ, PT ;  /* 0x000000ff0600720c */ /* 0x004fda0003f05270 */
[----:B------:R-:W-:Y:S05]  /*1180*/  @P0 BRA `(.L_x_21) ;  /* 0xfffffffc00e40947 */ /* 0x000fea000383ffff */
[----:B------:R-:W-:Y:S05]  /*1190*/  BSYNC.RECONVERGENT B2 ;  /* 0x0000000000027941 */ /* 0x000fea0003800200 */
.L_x_20:
[----:B------:R-:W-:-:S13]  /*11a0*/  ISETP.GE.U32.AND P0, PT, R5, R50, PT ;  /* 0x000000320500720c */ /* 0x000fda0003f06070 */
[----:B------:R-:W-:Y:S05]  /*11b0*/  @P0 BRA `(.L_x_22) ;  /* 0x0000001c00f40947 */ /* 0x000fea0003800000 */
[----:B------:R-:W0:Y:S01]  /*11c0*/  S2R R50, SR_TID.X ;  /* 0x0000000000327919 */ /* 0x000e220000002100 */
[----:B------:R-:W1:Y:S01]  /*11d0*/  LDCU.64 UR4, c[0x0][0x388] ;  /* 0x00007100ff0477ac */ /* 0x000e620008000a00 */
[----:B------:R-:W-:-:S05]  /*11e0*/  IADD3 R56, P1, PT, R48, R5, RZ ;  /* 0x0000000530387210 */ /* 0x000fca0007f3e0ff */
[----:B------:R-:W-:-:S05]  /*11f0*/  IMAD.X R57, RZ, RZ, R49, P1 ;  /* 0x000000ffff397224 */ /* 0x000fca00008e0631 */
[----:B------:R-:W2:Y:S01]  /*1200*/  LD.E.U8 R6, desc[UR36][R56.64] ;  /* 0x0000002438067980 */ /* 0x000ea2000c101100 */
[----:B0-----:R-:W-:-:S05]  /*1210*/  IMAD.IADD R50, R50, 0x1, R5 ;  /* 0x0000000132327824 */ /* 0x001fca00078e0205 */
[----:B-1----:R-:W-:-:S05]  /*1220*/  IADD3 R50, P0, PT, R50, UR4, RZ ;  /* 0x0000000432327c10 */ /* 0x002fca000ff1e0ff */
[----:B------:R-:W-:-:S05]  /*1230*/  IMAD.X R51, RZ, RZ, UR5, P0 ;  /* 0x00000005ff337e24 */ /* 0x000fca00080e06ff */
[----:B------:R-:W2:Y:S01]  /*1240*/  LDG.E.U8 R7, desc[UR36][R50.64] ;  /* 0x0000002432077981 */ /* 0x000ea2000c1e1100 */
[----:B------:R-:W-:Y:S04]  /*1250*/  BSSY.RECONVERGENT B2, `(.L_x_23) ;  /* 0x00001f2000027945 */ /* 0x000fe80003800200 */
[----:B------:R-:W0:Y:S05]  /*1260*/  BMOV.32.CLEAR R55, B2 ;  /* 0x0000000002377355 */ /* 0x000e2a0000100000 */
[----:B--2---:R-:W-:-:S13]  /*1270*/  ISETP.NE.AND P0, PT, R7, R6, PT ;  /* 0x000000060700720c */ /* 0x004fda0003f05270 */
[----:B0-----:R-:W-:Y:S05]  /*1280*/  @!P0 BRA `(.L_x_24) ;  /* 0x0000001c00ac8947 */ /* 0x001fea0003800000 */
[----:B-----5:R-:W2:Y:S02]  /*1290*/  LD.E.U8 R57, desc[UR36][R12.64] ;  /* 0x000000240c397980 */ /* 0x020ea4000c101100 */
[----:B--2---:R-:W-:-:S13]  /*12a0*/  ISETP.NE.AND P0, PT, R57, RZ, PT ;  /* 0x000000ff3900720c */ /* 0x004fda0003f05270 */
[----:B------:R-:W-:Y:S05]  /*12b0*/  @!P0 BRA `(.L_x_25) ;  /* 0x0000000c00908947 */ /* 0x000fea0003800000 */
[----:B------:R-:W-:Y:S01]  /*12c0*/  IMAD.MOV.U32 R59, RZ, RZ, RZ ;  /* 0x000000ffff3b7224 */ /* 0x000fe200078e00ff */
[----:B------:R-:W-:-:S07]  /*12d0*/  PRMT R50, R57, 0x7610, R50 ;  /* 0x0000761039327816 */ /* 0x000fce0000000032 */
.L_x_27:
[----:B------:R-:W-:-:S04]  /*12e0*/  PRMT R8, R50, 0x9910, RZ ;  /* 0x0000991032087816 */ /* 0x000fc800000000ff */
[----:B------:R-:W-:-:S13]  /*12f0*/  ISETP.NE.AND P0, PT, R8, R7, PT ;  /* 0x000000070800720c */ /* 0x000fda0003f05270 */
[----:B------:R-:W-:Y:S05]  /*1300*/  @!P0 BRA `(.L_x_26) ;  /* 0x0000000000448947 */ /* 0x000fea0003800000 */
[----:B------:R-:W-:-:S05]  /*1310*/  IADD3 R50, P0, PT, R12, R59, RZ ;  /* 0x0000003b0c327210 */ /* 0x000fca0007f1e0ff */
[----:B------:R-:W-:-:S05]  /*1320*/  IMAD.X R51, RZ, RZ, R13, P0 ;  /* 0x000000ffff337224 */ /* 0x000fca00000e060d */
[----:B------:R-:W2:Y:S01]  /*1330*/  LD.E.U8 R50, desc[UR36][R50.64+0x1] ;  /* 0x0000012432327980 */ /* 0x000ea2000c101100 */
[----:B------:R-:W-:Y:S01]  /*1340*/  VIADD R59, R59, 0x1 ;  /* 0x000000013b3b7836 */ /* 0x000fe20000000000 */
[----:B--2---:R-:W-:-:S13]  /*1350*/  ISETP.NE.AND P0, PT, R50, RZ, PT ;  /* 0x000000ff3200720c */ /* 0x004fda0003f05270 */
[----:B------:R-:W-:Y:S05]  /*1360*/  @P0 BRA `(.L_x_27) ;  /* 0xfffffffc00dc0947 */ /* 0x000fea000383ffff */
[----:B------:R-:W-:-:S13]  /*1370*/  ISETP.NE.AND P0, PT, R57, R6, PT ;  /* 0x000000063900720c */ /* 0x000fda0003f05270 */
[----:B------:R-:W-:Y:S05]  /*1380*/  @!P0 BRA `(.L_x_26) ;  /* 0x0000000000248947 */ /* 0x000fea0003800000 */
[----:B------:R-:W-:-:S07]  /*1390*/  IMAD.MOV.U32 R57, RZ, RZ, RZ ;  /* 0x000000ffff397224 */ /* 0x000fce00078e00ff */
.L_x_28:
[----:B------:R-:W-:-:S05]  /*13a0*/  IADD3 R50, P0, PT, R12, R57, RZ ;  /* 0x000000390c327210 */ /* 0x000fca0007f1e0ff */
[----:B------:R-:W-:-:S06]  /*13b0*/  IMAD.X R51, RZ, RZ, R13, P0 ;  /* 0x000000ffff337224 */ /* 0x000fcc00000e060d */
[----:B------:R-:W2:Y:S02]  /*13c0*/  LD.E.U8 R51, desc[UR36][R50.64+0x1] ;  /* 0x0000012432337980 */ /* 0x000ea4000c101100 */
[----:B--2---:R-:W-:-:S13]  /*13d0*/  ISETP.NE.AND P0, PT, R51, RZ, PT ;  /* 0x000000ff3300720c */ /* 0x004fda0003f05270 */
[----:B------:R-:W-:Y:S05]  /*13e0*/  @!P0 BRA `(.L_x_25) ;  /* 0x0000000c00448947 */ /* 0x000fea0003800000 */
[----:B------:R-:W-:Y:S01]  /*13f0*/  ISETP.NE.AND P0, PT, R51, R6, PT ;  /* 0x000000063300720c */ /* 0x000fe20003f05270 */
[----:B------:R-:W-:-:S12]  /*1400*/  VIADD R57, R57, 0x1 ;  /* 0x0000000139397836 */ /* 0x000fd80000000000 */
[----:B------:R-:W-:Y:S05]  /*1410*/  @P0 BRA `(.L_x_28) ;  /* 0xfffffffc00e00947 */ /* 0x000fea000383ffff */
.L_x_26:
[----:B------:R-:W2:Y:S02]  /*1420*/  LD.E.U8 R57, desc[UR36][R14.64] ;  /* 0x000000240e397980 */ /* 0x000ea4000c101100 */
[----:B--2---:R-:W-:-:S13]  /*1430*/  ISETP.NE.AND P0, PT, R57, RZ, PT ;  /* 0x000000ff3900720c */ /* 0x004fda0003f05270 */
[----:B------:R-:W-:Y:S05]  /*1440*/  @!P0 BRA `(.L_x_25) ;  /* 0x0000000c002c8947 */ /* 0x000fea0003800000 */
[----:B------:R-:W-:Y:S01]  /*1450*/  IMAD.MOV.U32 R59, RZ, RZ, RZ ;  /* 0x000000ffff3b7224 */ /* 0x000fe200078e00ff */
[----:B------:R-:W-:-:S07]  /*1460*/  PRMT R50, R57, 0x7610, R50 ;  /* 0x0000761039327816 */ /* 0x000fce0000000032 */
.L_x_30:
        /* <DEDUP_REMOVED lines=12> */
.L_x_31:
        /* <DEDUP_REMOVED lines=8> */
.L_x_29:
[----:B------:R-:W2:Y:S02]  /*15b0*/  LD.E.U8 R57, desc[UR36][R16.64] ;  /* 0x0000002410397980 */ /* 0x000ea4000c101100 */
[----:B--2---:R-:W-:-:S13]  /*15c0*/  ISETP.NE.AND P0, PT, R57, RZ, PT ;  /* 0x000000ff3900720c */ /* 0x004fda0003f05270 */
[----:B------:R-:W-:Y:S05]  /*15d0*/  @!P0 BRA `(.L_x_25) ;  /* 0x0000000800c88947 */ /* 0x000fea0003800000 */
[----:B------:R-:W-:Y:S01]  /*15e0*/  IMAD.MOV.U32 R59, RZ, RZ, RZ ;  /* 0x000000ffff3b7224 */ /* 0x000fe200078e00ff */
[----:B------:R-:W-:-:S07]  /*15f0*/  PRMT R50, R57, 0x7610, R50 ;  /* 0x0000761039327816 */ /* 0x000fce0000000032 */
.L_x_33:
        /* <DEDUP_REMOVED lines=12> */
.L_x_34:
        /* <DEDUP_REMOVED lines=8> */
.L_x_32:
[----:B------:R-:W2:Y:S02]  /*1740*/  LD.E.U8 R57, desc[UR36][R18.64] ;  /* 0x0000002412397980 */ /* 0x000ea4000c101100 */
[----:B--2---:R-:W-:-:S13]  /*1750*/  ISETP.NE.AND P0, PT, R57, RZ, PT ;  /* 0x000000ff3900720c */ /* 0x004fda0003f05270 */
[----:B------:R-:W-:Y:S05]  /*1760*/  @!P0 BRA `(.L_x_25) ;  /* 0x0000000800648947 */ /* 0x000fea0003800000 */
[----:B------:R-:W-:Y:S01]  /*1770*/  IMAD.MOV.U32 R59, RZ, RZ, RZ ;  /* 0x000000ffff3b7224 */ /* 0x000fe200078e00ff */
[----:B------:R-:W-:-:S07]  /*1780*/  PRMT R50, R57, 0x7610, R50 ;  /* 0x0000761039327816 */ /* 0x000fce0000000032 */
.L_x_36:
        /* <DEDUP_REMOVED lines=12> */
.L_x_37:
        /* <DEDUP_REMOVED lines=8> */
.L_x_35:
[----:B------:R-:W2:Y:S02]  /*18d0*/  LD.E.U8 R57, desc[UR36][R20.64] ;  /* 0x0000002414397980 */ /* 0x000ea4000c101100 */
[----:B--2---:R-:W-:-:S13]  /*18e0*/  ISETP.NE.AND P0, PT, R57, RZ, PT ;  /* 0x000000ff3900720c */ /* 0x004fda0003f05270 */
[----:B------:R-:W-:Y:S05]  /*18f0*/  @!P0 BRA `(.L_x_25) ;  /* 0x0000000800008947 */ /* 0x000fea0003800000 */
[----:B------:R-:W-:Y:S01]  /*1900*/  IMAD.MOV.U32 R59, RZ, RZ, RZ ;  /* 0x000000ffff3b7224 */ /* 0x000fe200078e00ff */
[----:B------:R-:W-:-:S07]  /*1910*/  PRMT R50, R57, 0x7610, R50 ;  /* 0x0000761039327816 */ /* 0x000fce0000000032 */
.L_x_39:
        /* <DEDUP_REMOVED lines=12> */
.L_x_40:
        /* <DEDUP_REMOVED lines=8> */
.L_x_38:
[----:B------:R-:W2:Y:S02]  /*1a60*/  LD.E.U8 R57, desc[UR36][R22.64] ;  /* 0x0000002416397980 */ /* 0x000ea4000c101100 */
[----:B--2---:R-:W-:-:S13]  /*1a70*/  ISETP.NE.AND P0, PT, R57, RZ, PT ;  /* 0x000000ff3900720c */ /* 0x004fda0003f05270 */
[----:B------:R-:W-:Y:S05]  /*1a80*/  @!P0 BRA `(.L_x_25) ;  /* 0x00000004009c8947 */ /* 0x000fea0003800000 */
[----:B------:R-:W-:Y:S01]  /*1a90*/  IMAD.MOV.U32 R59, RZ, RZ, RZ ;  /* 0x000000ffff3b7224 */ /* 0x000fe200078e00ff */
[----:B------:R-:W-:-:S07]  /*1aa0*/  PRMT R50, R57, 0x7610, R50 ;  /* 0x0000761039327816 */ /* 0x000fce0000000032 */
.L_x_42:
        /* <DEDUP_REMOVED lines=12> */
.L_x_43:
        /* <DEDUP_REMOVED lines=8> */
.L_x_41:
[----:B------:R-:W2:Y:S02]  /*1bf0*/  LD.E.U8 R57, desc[UR36][R24.64] ;  /* 0x0000002418397980 */ /* 0x000ea4000c101100 */
[----:B--2---:R-:W-:-:S13]  /*1c00*/  ISETP.NE.AND P0, PT, R57, RZ, PT ;  /* 0x000000ff3900720c */ /* 0x004fda0003f05270 */
[----:B------:R-:W-:Y:S05]  /*1c10*/  @!P0 BRA `(.L_x_25) ;  /* 0x0000000400388947 */ /* 0x000fea0003800000 */
[----:B------:R-:W-:Y:S05]  /*1c20*/  BMOV.32.CLEAR RZ, B0 ;  /* 0x0000000000ff7355 */ /* 0x000fea0000100000 */
[----:B------:R-:W-:Y:S01]  /*1c30*/  BSSY.RELIABLE B0, `(.L_x_44) ;  /* 0x000000d000007945 */ /* 0x000fe20003800100 */
[----:B------:R-:W-:Y:S01]  /*1c40*/  IMAD.MOV.U32 R59, RZ, RZ, RZ ;  /* 0x000000ffff3b7224 */ /* 0x000fe200078e00ff */
[----:B------:R-:W-:-:S07]  /*1c50*/  PRMT R50, R57, 0x7610, R50 ;  /* 0x0000761039327816 */ /* 0x000fce0000000032 */
.L_x_46:
[----:B------:R-:W-:-:S04]  /*1c60*/  PRMT R50, R50, 0x9910, RZ ;  /* 0x0000991032327816 */ /* 0x000fc800000000ff */
[----:B------:R-:W-:-:S13]  /*1c70*/  ISETP.NE.AND P0, PT, R50, R7, PT ;  /* 0x000000073200720c */ /* 0x000fda0003f05270 */
[----:B------:R-:W-:Y:S05]  /*1c80*/  @!P0 BREAK.RELIABLE B0 ;  /* 0x0000000000008942 */ /* 0x000fea0003800100 */
[----:B------:R-:W-:Y:S05]  /*1c90*/  @!P0 BRA `(.L_x_45) ;  /* 0x0000000000488947 */ /* 0x000fea0003800000 */
[----:B------:R-:W-:-:S05]  /*1ca0*/  IADD3 R50, P0, PT, R24, R59, RZ ;  /* 0x0000003b18327210 */ /* 0x000fca0007f1e0ff */
[----:B------:R-:W-:-:S05]  /*1cb0*/  IMAD.X R51, RZ, RZ, R25, P0 ;  /* 0x000000ffff337224 */ /* 0x000fca00000e0619 */
[----:B------:R-:W2:Y:S01]  /*1cc0*/  LD.E.U8 R50, desc[UR36][R50.64+0x1] ;  /* 0x0000012432327980 */ /* 0x000ea2000c101100 */
[----:B------:R-:W-:Y:S01]  /*1cd0*/  VIADD R59, R59, 0x1 ;  /* 0x000000013b3b7836 */ /* 0x000fe20000000000 */
[----:B--2---:R-:W-:-:S13]  /*1ce0*/  ISETP.NE.AND P0, PT, R50, RZ, PT ;  /* 0x000000ff3200720c */ /* 0x004fda0003f05270 */
[----:B------:R-:W-:Y:S05]  /*1cf0*/  @P0 BRA `(.L_x_46) ;  /* 0xfffffffc00d80947 */ /* 0x000fea000383ffff */
[----:B------:R-:W-:Y:S05]  /*1d00*/  BSYNC.RELIABLE B0 ;  /* 0x0000000000007941 */ /* 0x000fea0003800100 */
.L_x_44:
[----:B------:R-:W-:-:S13]  /*1d10*/  ISETP.NE.AND P0, PT, R57, R6, PT ;  /* 0x000000063900720c */ /* 0x000fda0003f05270 */
[----:B------:R-:W-:Y:S05]  /*1d20*/  @!P0 BRA `(.L_x_45) ;  /* 0x0000000000248947 */ /* 0x000fea0003800000 */
[----:B------:R-:W-:-:S07]  /*1d30*/  IMAD.MOV.U32 R57, RZ, RZ, RZ ;  /* 0x000000ffff397224 */ /* 0x000fce00078e00ff */
.L_x_47:
        /* <DEDUP_REMOVED lines=8> */
.L_x_45:
[----:B------:R-:W2:Y:S02]  /*1dc0*/  LD.E.U8 R57, desc[UR36][R26.64] ;  /* 0x000000241a397980 */ /* 0x000ea4000c101100 */
[----:B--2---:R-:W-:-:S13]  /*1dd0*/  ISETP.NE.AND P0, PT, R57, RZ, PT ;  /* 0x000000ff3900720c */ /* 0x004fda0003f05270 */
[----:B------:R-:W-:Y:S05]  /*1de0*/  @!P0 BRA `(.L_x_25) ;  /* 0x0000000000c48947 */ /* 0x000fea0003800000 */
[----:B------:R-:W-:Y:S01]  /*1df0*/  BSSY.RELIABLE B1, `(.L_x_48) ;  /* 0x000000d000017945 */ /* 0x000fe20003800100 */
[----:B------:R-:W-:Y:S01]  /*1e00*/  IMAD.MOV.U32 R59, RZ, RZ, RZ ;  /* 0x000000ffff3b7224 */ /* 0x000fe200078e00ff */
[----:B------:R-:W-:-:S07]  /*1e10*/  PRMT R50, R57, 0x7610, R50 ;  /* 0x0000761039327816 */ /* 0x000fce0000000032 */
.L_x_50:
        /* <DEDUP_REMOVED lines=11> */
.L_x_48:
[----:B------:R-:W-:-:S13]  /*1ed0*/  ISETP.NE.AND P0, PT, R57, R6, PT ;  /* 0x000000063900720c */ /* 0x000fda0003f05270 */
[----:B------:R-:W-:Y:S05]  /*1ee0*/  @!P0 BRA `(.L_x_49) ;  /* 0x0000000000248947 */ /* 0x000fea0003800000 */
[----:B------:R-:W-:-:S07]  /*1ef0*/  IMAD.MOV.U32 R57, RZ, RZ, RZ ;  /* 0x000000ffff397224 */ /* 0x000fce00078e00ff */
.L_x_51:
        /* <DEDUP_REMOVED lines=8> */
.L_x_49:
[----:B------:R-:W2:Y:S02]  /*1f80*/  LD.E.U8 R56, desc[UR36][R28.64] ;  /* 0x000000241c387980 */ /* 0x000ea4000c101100 */
[----:B--2---:R-:W-:-:S13]  /*1f90*/  ISETP.NE.AND P0, PT, R56, RZ, PT ;  /* 0x000000ff3800720c */ /* 0x004fda0003f05270 */
[----:B------:R-:W-:Y:S05]  /*1fa0*/  @!P0 BRA `(.L_x_25) ;  /* 0x0000000000548947 */ /* 0x000fea0003800000 */
[----:B------:R-:W-:Y:S01]  /*1fb0*/  IMAD.MOV.U32 R57, RZ, RZ, RZ ;  /* 0x000000ffff397224 */ /* 0x000fe200078e00ff */
[----:B------:R-:W-:-:S07]  /*1fc0*/  PRMT R50, R56, 0x7610, R50 ;  /* 0x0000761038327816 */ /* 0x000fce0000000032 */
.L_x_53:
        /* <DEDUP_REMOVED lines=9> */
[----:B------:R-:W-:-:S07]  /*2060*/  IMAD.MOV.U32 R57, RZ, RZ, RZ ;  /* 0x000000ffff397224 */ /* 0x000fce00078e00ff */
.L_x_54:
        /* <DEDUP_REMOVED lines=9> */
.L_x_25:
[----:B------:R-:W-:Y:S02]  /*2100*/  VIADD R2, R2, 0x1 ;  /* 0x0000000102027836 */ /* 0x000fe40000000000 */
[----:B------:R-:W-:Y:S01]  /*2110*/  VIADD R5, R5, 0x1 ;  /* 0x0000000105057836 */ /* 0x000fe20000000000 */
[----:B------:R-:W-:Y:S06]  /*2120*/  BRA `(.L_x_55) ;  /* 0x00000010000c7947 */ /* 0x000fec0003800000 */
.L_x_52:
[----:B------:R-:W2:Y:S02]  /*2130*/  LD.E.U8 R57, desc[UR36][R30.64] ;  /* 0x000000241e397980 */ /* 0x000ea4000c101100 */
[----:B--2---:R-:W-:-:S13]  /*2140*/  ISETP.NE.AND P0, PT, R57, RZ, PT ;  /* 0x000000ff3900720c */ /* 0x004fda0003f05270 */
[----:B------:R-:W-:Y:S05]  /*2150*/  @!P0 BRA `(.L_x_56) ;  /* 0x0000000c00e08947 */ /* 0x000fea0003800000 */
[----:B------:R-:W-:Y:S01]  /*2160*/  BSSY.RELIABLE B3, `(.L_x_57) ;  /* 0x000000d000037945 */ /* 0x000fe20003800100 */
[----:B------:R-:W-:Y:S01]  /*2170*/  IMAD.MOV.U32 R59, RZ, RZ, RZ ;  /* 0x000000ffff3b7224 */ /* 0x000fe200078e00ff */
[----:B------:R-:W-:-:S07]  /*2180*/  PRMT R50, R57, 0x7610, R50 ;  /* 0x0000761039327816 */ /* 0x000fce0000000032 */
.L_x_59:
        /* <DEDUP_REMOVED lines=11> */
.L_x_57:
[----:B------:R-:W-:-:S13]  /*2240*/  ISETP.NE.AND P0, PT, R57, R6, PT ;  /* 0x000000063900720c */ /* 0x000fda0003f05270 */
[----:B------:R-:W-:Y:S05]  /*2250*/  @!P0 BRA `(.L_x_58) ;  /* 0x0000000000248947 */ /* 0x000fea0003800000 */
[----:B------:R-:W-:-:S07]  /*2260*/  IMAD.MOV.U32 R57, RZ, RZ, RZ ;  /* 0x000000ffff397224 */ /* 0x000fce00078e00ff */
.L_x_60:
        /* <DEDUP_REMOVED lines=8> */
.L_x_58:
[----:B------:R-:W2:Y:S02]  /*22f0*/  LD.E.U8 R57, desc[UR36][R32.64] ;  /* 0x0000002420397980 */ /* 0x000ea4000c101100 */
[----:B--2---:R-:W-:-:S13]  /*2300*/  ISETP.NE.AND P0, PT, R57, RZ, PT ;  /* 0x000000ff3900720c */ /* 0x004fda0003f05270 */
[----:B------:R-:W-:Y:S05]  /*2310*/  @!P0 BRA `(.L_x_56) ;  /* 0x0000000c00708947 */ /* 0x000fea0003800000 */
[----:B------:R-:W-:Y:S01]  /*2320*/  BSSY.RELIABLE B4, `(.L_x_61) ;  /* 0x000000d000047945 */ /* 0x000fe20003800100 */
[----:B------:R-:W-:Y:S01]  /*2330*/  IMAD.MOV.U32 R59, RZ, RZ, RZ ;  /* 0x000000ffff3b7224 */ /* 0x000fe200078e00ff */
[----:B------:R-:W-:-:S07]  /*2340*/  PRMT R50, R57, 0x7610, R50 ;  /* 0x0000761039327816 */ /* 0x000fce0000000032 */
.L_x_63:
        /* <DEDUP_REMOVED lines=11> */
.L_x_61:
[----:B------:R-:W-:-:S13]  /*2400*/  ISETP.NE.AND P0, PT, R57, R6, PT ;  /* 0x000000063900720c */ /* 0x000fda0003f05270 */
[----:B------:R-:W-:Y:S05]  /*2410*/  @!P0 BRA `(.L_x_62) ;  /* 0x0000000000248947 */ /* 0x000fea0003800000 */
[----:B------:R-:W-:-:S07]  /*2420*/  IMAD.MOV.U32 R57, RZ, RZ, RZ ;  /* 0x000000ffff397224 */ /* 0x000fce00078e00ff */
.L_x_64:
        /* <DEDUP_REMOVED lines=8> */
.L_x_62:
[----:B------:R-:W2:Y:S02]  /*24b0*/  LD.E.U8 R57, desc[UR36][R34.64] ;  /* 0x0000002422397980 */ /* 0x000ea4000c101100 */
[----:B--2---:R-:W-:-:S13]  /*24c0*/  ISETP.NE.AND P0, PT, R57, RZ, PT ;  /* 0x000000ff3900720c */ /* 0x004fda0003f05270 */
[----:B------:R-:W-:Y:S05]  /*24d0*/  @!P0 BRA `(.L_x_56) ;  /* 0x0000000c00008947 */ /* 0x000fea0003800000 */
[----:B------:R-:W-:Y:S01]  /*24e0*/  BSSY.RELIABLE B5, `(.L_x_65) ;  /* 0x000000d000057945 */ /* 0x000fe20003800100 */
[----:B------:R-:W-:Y:S01]  /*24f0*/  IMAD.MOV.U32 R59, RZ, RZ, RZ ;  /* 0x000000ffff3b7224 */ /* 0x000fe200078e00ff */
[----:B------:R-:W-:-:S07]  /*2500*/  PRMT R50, R57, 0x7610, R50 ;  /* 0x0000761039327816 */ /* 0x000fce0000000032 */
.L_x_67:
        /* <DEDUP_REMOVED lines=11> */
.L_x_65:
[----:B------:R-:W-:-:S13]  /*25c0*/  ISETP.NE.AND P0, PT, R57, R6, PT ;  /* 0x000000063900720c */ /* 0x000fda0003f05270 */
[----:B------:R-:W-:Y:S05]  /*25d0*/  @!P0 BRA `(.L_x_66) ;  /* 0x0000000000248947 */ /* 0x000fea0003800000 */
[----:B------:R-:W-:-:S07]  /*25e0*/  IMAD.MOV.U32 R57, RZ, RZ, RZ ;  /* 0x000000ffff397224 */ /* 0x000fce00078e00ff */
.L_x_68:
        /* <DEDUP_REMOVED lines=8> */
.L_x_66:
[----:B------:R-:W2:Y:S02]  /*2670*/  LD.E.U8 R57, desc[UR36][R36.64] ;  /* 0x0000002424397980 */ /* 0x000ea4000c101100 */
[----:B--2---:R-:W-:-:S13]  /*2680*/  ISETP.NE.AND P0, PT, R57, RZ, PT ;  /* 0x000000ff3900720c */ /* 0x004fda0003f05270 */
[----:B------:R-:W-:Y:S05]  /*2690*/  @!P0 BRA `(.L_x_56) ;  /* 0x0000000800908947 */ /* 0x000fea0003800000 */
[----:B------:R-:W-:Y:S01]  /*26a0*/  BSSY.RELIABLE B6, `(.L_x_69) ;  /* 0x000000d000067945 */ /* 0x000fe20003800100 */
[----:B------:R-:W-:Y:S01]  /*26b0*/  IMAD.MOV.U32 R59, RZ, RZ, RZ ;  /* 0x000000ffff3b7224 */ /* 0x000fe200078e00ff */
[----:B------:R-:W-:-:S07]  /*26c0*/  PRMT R50, R57, 0x7610, R50 ;  /* 0x0000761039327816 */ /* 0x000fce0000000032 */
.L_x_71:
        /* <DEDUP_REMOVED lines=11> */
.L_x_69:
[----:B------:R-:W-:-:S13]  /*2780*/  ISETP.NE.AND P0, PT, R57, R6, PT ;  /* 0x000000063900720c */ /* 0x000fda0003f05270 */
[----:B------:R-:W-:Y:S05]  /*2790*/  @!P0 BRA `(.L_x_70) ;  /* 0x0000000000248947 */ /* 0x000fea0003800000 */
[----:B------:R-:W-:-:S07]  /*27a0*/  IMAD.MOV.U32 R57, RZ, RZ, RZ ;  /* 0x000000ffff397224 */ /* 0x000fce00078e00ff */
.L_x_72:
        /* <DEDUP_REMOVED lines=8> */
.L_x_70:
[----:B------:R-:W2:Y:S02]  /*2830*/  LD.E.U8 R57, desc[UR36][R38.64] ;  /* 0x0000002426397980 */ /* 0x000ea4000c101100 */
[----:B--2---:R-:W-:-:S13]  /*2840*/  ISETP.NE.AND P0, PT, R57, RZ, PT ;  /* 0x000000ff3900720c */ /* 0x004fda0003f05270 */
[----:B------:R-:W-:Y:S05]  /*2850*/  @!P0 BRA `(.L_x_56) ;  /* 0x0000000800208947 */ /* 0x000fea0003800000 */
[----:B------:R-:W-:Y:S01]  /*2860*/  BSSY.RELIABLE B7, `(.L_x_73) ;  /* 0x000000d000077945 */ /* 0x000fe20003800100 */
[----:B------:R-:W-:Y:S01]  /*2870*/  IMAD.MOV.U32 R59, RZ, RZ, RZ ;  /* 0x000000ffff3b7224 */ /* 0x000fe200078e00ff */
[----:B------:R-:W-:-:S07]  /*2880*/  PRMT R50, R57, 0x7610, R50 ;  /* 0x0000761039327816 */ /* 0x000fce0000000032 */
.L_x_75:
        /* <DEDUP_REMOVED lines=11> */
.L_x_73:
[----:B------:R-:W-:-:S13]  /*2940*/  ISETP.NE.AND P0, PT, R57, R6, PT ;  /* 0x000000063900720c */ /* 0x000fda0003f05270 */
[----:B------:R-:W-:Y:S05]  /*2950*/  @!P0 BRA `(.L_x_74) ;  /* 0x0000000000248947 */ /* 0x000fea0003800000 */
[----:B------:R-:W-:-:S07]  /*2960*/  IMAD.MOV.U32 R57, RZ, RZ, RZ ;  /* 0x000000ffff397224 */ /* 0x000fce00078e00ff */
.L_x_76:
        /* <DEDUP_REMOVED lines=8> */
.L_x_74:
[----:B------:R-:W2:Y:S02]  /*29f0*/  LD.E.U8 R57, desc[UR36][R40.64] ;  /* 0x0000002428397980 */ /* 0x000ea4000c101100 */
[----:B--2---:R-:W-:-:S13]  /*2a00*/  ISETP.NE.AND P0, PT, R57, RZ, PT ;  /* 0x000000ff3900720c */ /* 0x004fda0003f05270 */
[----:B------:R-:W-:Y:S05]  /*2a10*/  @!P0 BRA `(.L_x_56) ;  /* 0x0000000400b08947 */ /* 0x000fea0003800000 */
[----:B------:R-:W-:Y:S01]  /*2a20*/  BSSY.RELIABLE B8, `(.L_x_77) ;  /* 0x000000d000087945 */ /* 0x000fe20003800100 */
[----:B------:R-:W-:Y:S01]  /*2a30*/  IMAD.MOV.U32 R59, RZ, RZ, RZ ;  /* 0x000000ffff3b7224 */ /* 0x000fe200078e00ff */
[----:B------:R-:W-:-:S07]  /*2a40*/  PRMT R50, R57, 0x7610, R50 ;  /* 0x0000761039327816 */ /* 0x000fce0000000032 */
.L_x_79:
        /* <DEDUP_REMOVED lines=11> */
.L_x_77:
[----:B------:R-:W-:-:S13]  /*2b00*/  ISETP.NE.AND P0, PT, R57, R6, PT ;  /* 0x000000063900720c */ /* 0x000fda0003f05270 */
[----:B------:R-:W-:Y:S05]  /*2b10*/  @!P0 BRA `(.L_x_78) ;  /* 0x0000000000248947 */ /* 0x000fea0003800000 */
[----:B------:R-:W-:-:S07]  /*2b20*/  IMAD.MOV.U32 R57, RZ, RZ, RZ ;  /* 0x000000ffff397224 */ /* 0x000fce00078e00ff */
.L_x_80:
        /* <DEDUP_REMOVED lines=8> */
.L_x_78:
[----:B------:R-:W2:Y:S02]  /*2bb0*/  LD.E.U8 R57, desc[UR36][R42.64] ;  /* 0x000000242a397980 */ /* 0x000ea4000c101100 */
[----:B--2---:R-:W-:-:S13]  /*2bc0*/  ISETP.NE.AND P0, PT, R57, RZ, PT ;  /* 0x000000ff3900720c */ /* 0x004fda0003f05270 */
[----:B------:R-:W-:Y:S05]  /*2bd0*/  @!P0 BRA `(.L_x_56) ;  /* 0x0000000400408947 */ /* 0x000fea0003800000 */
[----:B------:R-:W-:Y:S01]  /*2be0*/  BSSY.RELIABLE B9, `(.L_x_81) ;  /* 0x000000d000097945 */ /* 0x000fe20003800100 */
[----:B------:R-:W-:Y:S01]  /*2bf0*/  IMAD.MOV.U32 R59, RZ, RZ, RZ ;  /* 0x000000ffff3b7224 */ /* 0x000fe200078e00ff */
[----:B------:R-:W-:-:S07]  /*2c00*/  PRMT R50, R57, 0x7610, R50 ;  /* 0x0000761039327816 */ /* 0x000fce0000000032 */
.L_x_83:
        /* <DEDUP_REMOVED lines=11> */
.L_x_81:
[----:B------:R-:W-:-:S13]  /*2cc0*/  ISETP.NE.AND P0, PT, R57, R6, PT ;  /* 0x000000063900720c */ /* 0x000fda0003f05270 */
[----:B------:R-:W-:Y:S05]  /*2cd0*/  @!P0 BRA `(.L_x_82) ;  /* 0x0000000000248947 */ /* 0x000fea0003800000 */
[----:B------:R-:W-:-:S07]  /*2ce0*/  IMAD.MOV.U32 R57, RZ, RZ, RZ ;  /* 0x000000ffff397224 */ /* 0x000fce00078e00ff */
.L_x_84:
        /* <DEDUP_REMOVED lines=8> */
.L_x_82:
[----:B------:R-:W2:Y:S02]  /*2d70*/  LD.E.U8 R57, desc[UR36][R44.64] ;  /* 0x000000242c397980 */ /* 0x000ea4000c101100 */
[----:B--2---:R-:W-:-:S13]  /*2d80*/  ISETP.NE.AND P0, PT, R57, RZ, PT ;  /* 0x000000ff3900720c */ /* 0x004fda0003f05270 */
[----:B------:R-:W-:Y:S05]  /*2d90*/  @!P0 BRA `(.L_x_56) ;  /* 0x0000000000d08947 */ /* 0x000fea0003800000 */
[----:B------:R-:W-:Y:S01]  /*2da0*/  BSSY.RELIABLE B10, `(.L_x_85) ;  /* 0x000000d0000a7945 */ /* 0x000fe20003800100 */
[----:B------:R-:W-:Y:S01]  /*2db0*/  IMAD.MOV.U32 R59, RZ, RZ, RZ ;  /* 0x000000ffff3b7224 */ /* 0x000fe200078e00ff */
[----:B------:R-:W-:-:S07]  /*2dc0*/  PRMT R50, R57, 0x7610, R50 ;  /* 0x0000761039327816 */ /* 0x000fce0000000032 */
.L_x_87:
        /* <DEDUP_REMOVED lines=11> */
.L_x_85:
[----:B------:R-:W-:-:S13]  /*2e80*/  ISETP.NE.AND P0, PT, R57, R6, PT ;  /* 0x000000063900720c */ /* 0x000fda0003f05270 */
[----:B------:R-:W-:Y:S05]  /*2e90*/  @!P0 BRA `(.L_x_86) ;  /* 0x0000000000248947 */ /* 0x000fea0003800000 */
[----:B------:R-:W-:-:S07]  /*2ea0*/  IMAD.MOV.U32 R57, RZ, RZ, RZ ;  /* 0x000000ffff397224 */ /* 0x000fce00078e00ff */
.L_x_88:
        /* <DEDUP_REMOVED lines=8> */
.L_x_86:
[----:B------:R-:W2:Y:S02]  /*2f30*/  LD.E.U8 R56, desc[UR36][R46.64] ;  /* 0x000000242e387980 */ /* 0x000ea4000c101100 */
[----:B--2---:R-:W-:-:S13]  /*2f40*/  ISETP.NE.AND P0, PT, R56, RZ, PT ;  /* 0x000000ff3800720c */ /* 0x004fda0003f05270 */
[----:B------:R-:W-:Y:S05]  /*2f50*/  @!P0 BRA `(.L_x_56) ;  /* 0x0000000000608947 */ /* 0x000fea0003800000 */
[----:B------:R-:W-:Y:S01]  /*2f60*/  BSSY.RELIABLE B11, `(.L_x_89) ;  /* 0x000000d0000b7945 */ /* 0x000fe20003800100 */
[----:B------:R-:W-:Y:S01]  /*2f70*/  IMAD.MOV.U32 R57, RZ, RZ, RZ ;  /* 0x000000ffff397224 */ /* 0x000fe200078e00ff */
[----:B------:R-:W-:-:S07]  /*2f80*/  PRMT R50, R56, 0x7610, R50 ;  /* 0x0000761038327816 */ /* 0x000fce0000000032 */
.L_x_91:
        /* <DEDUP_REMOVED lines=11> */
.L_x_89:
[----:B------:R-:W-:-:S07]  /*3040*/  IMAD.MOV.U32 R7, RZ, RZ, RZ ;  /* 0x000000ffff077224 */ /* 0x000fce00078e00ff */
.L_x_92:
        /* <DEDUP_REMOVED lines=9> */
.L_x_56:
[----:B------:R-:W-:Y:S02]  /*30e0*/  VIADD R3, R3, 0x1 ;  /* 0x0000000103037836 */ /* 0x000fe40000000000 */
[----:B------:R-:W-:Y:S01]  /*30f0*/  VIADD R5, R5, 0x1 ;  /* 0x0000000105057836 */ /* 0x000fe20000000000 */
[----:B------:R-:W-:Y:S06]  /*3100*/  BRA `(.L_x_55) ;  /* 0x0000000000147947 */ /* 0x000fec0003800000 */
.L_x_90:
[----:B------:R-:W-:Y:S02]  /*3110*/  VIADD R4, R4, 0x1 ;  /* 0x0000000104047836 */ /* 0x000fe40000000000 */
[----:B------:R-:W-:Y:S01]  /*3120*/  VIADD R5, R5, 0x1 ;  /* 0x0000000105057836 */ /* 0x000fe20000000000 */
[----:B------:R-:W-:Y:S06]  /*3130*/  BRA `(.L_x_55) ;  /* 0x0000000000087947 */ /* 0x000fec0003800000 */
.L_x_24:
[----:B------:R-:W-:Y:S02]  /*3140*/  VIADD R0, R0, 0x1 ;  /* 0x0000000100007836 */ /* 0x000fe40000000000 */
[----:B------:R-:W-:-:S07]  /*3150*/  VIADD R5, R5, 0x1 ;  /* 0x0000000105057836 */ /* 0x000fce0000000000 */
.L_x_55:
[----:B------:R0:W-:Y:S05]  /*3160*/  BMOV.32 B2, R55 ;  /* 0x0000003702007356 */ /* 0x0001ea0000000000 */
[----:B------:R-:W-:Y:S05]  /*3170*/  BSYNC.RECONVERGENT B2 ;  /* 0x0000000000027941 */ /* 0x000fea0003800200 */
.L_x_23:
[----:B------:R-:W-:Y:S05]  /*3180*/  BRA `(.L_x_93) ;  /* 0xffffffdc00dc7947 */ /* 0x000fea000383ffff */
.L_x_22:
[----:B------:R0:W-:Y:S05]  /*3190*/  BMOV.32 B0, R54 ;  /* 0x0000003600007356 */ /* 0x0001ea0000000000 */
[----:B------:R-:W-:Y:S05]  /*31a0*/  BSYNC.RECONVERGENT B0 ;  /* 0x0000000000007941 */ /* 0x000fea0003800200 */
.L_x_19:
[----:B------:R-:W-:Y:S05]  /*31b0*/  WARPSYNC.ALL ;  /* 0x0000000000007948 */ /* 0x000fea0003800000 */
[----:B------:R-:W1:Y:S02]  /*31c0*/  LDC.64 R6, c[0x0][0x398] ;  /* 0x0000e600ff067b82 */ /* 0x000e640000000a00 */
[----:B-1----:R-:W2:Y:S04]  /*31d0*/  LDG.E R9, desc[UR36][R6.64+0x4] ;  /* 0x0000042406097981 */ /* 0x002ea8000c1e1900 */
[----:B------:R-:W3:Y:S04]  /*31e0*/  LDG.E R8, desc[UR36][R6.64+0x8] ;  /* 0x0000082406087981 */ /* 0x000ee8000c1e1900 */
[----:B------:R-:W4:Y:S04]  /*31f0*/  LDG.E R11, desc[UR36][R6.64+0xc] ;  /* 0x00000c24060b7981 */ /* 0x000f28000c1e1900 */
[----:B------:R-:W4:Y:S01]  /*3200*/  LDG.E R5, desc[UR36][R6.64] ;  /* 0x0000002406057981 */ /* 0x000f22000c1e1900 */
[----:B------:R-:W1:Y:S01]  /*3210*/  S2UR UR6, SR_CgaCtaId ;  /* 0x00000000000679c3 */ /* 0x000e620000008800 */
[----:B------:R-:W-:Y:S01]  /*3220*/  VOTEU.ANY UR4, UPT, PT ;  /* 0x0000000000047886 */ /* 0x000fe200038e0100 */
[----:B------:R-:W-:Y:S01]  /*3230*/  UMOV UR5, 0x400 ;  /* 0x0000040000057882 */ /* 0x000fe20000000000 */
[----:B------:R-:W0:Y:S01]  /*3240*/  S2R R10, SR_LANEID ;  /* 0x00000000000a7919 */ /* 0x000e220000000000 */
[----:B------:R-:W-:Y:S01]  /*3250*/  UFLO.U32 UR4, UR4 ;  /* 0x00000004000472bd */ /* 0x000fe200080e0000 */
[----:B------:R-:W-:Y:S05]  /*3260*/  BSSY.RECONVERGENT B0, `(.L_x_94) ;  /* 0x0000017000007945 */ /* 0x000fea0003800200 */
[----:B0-----:R-:W-:Y:S01]  /*3270*/  ISETP.EQ.U32.AND P0, PT, R10, UR4, PT ;  /* 0x000000040a007c0c */ /* 0x001fe2000bf02070 */
[----:B------:R-:W-:-:S02]  /*3280*/  UIADD3 UR4, UPT, UPT, UR5, 0x4, URZ ;  /* 0x0000000405047890 */ /* 0x000fc4000fffe0ff */
[----:B-1----:R-:W-:Y:S02]  /*3290*/  ULEA UR5, UR6, UR5, 0x18 ;  /* 0x0000000506057291 */ /* 0x002fe4000f8ec0ff */
[----:B------:R-:W-:Y:S01]  /*32a0*/  ULEA UR4, UR6, UR4, 0x18 ;  /* 0x0000000406047291 */ /* 0x000fe2000f8ec0ff */
[----:B--2---:R-:W-:-:S04]  /*32b0*/  IMAD R9, R2, R9, RZ ;  /* 0x0000000902097224 */ /* 0x004fc800078e02ff */
[----:B---3--:R-:W-:Y:S02]  /*32c0*/  IMAD R8, R3, R8, R9 ;  /* 0x0000000803087224 */ /* 0x008fe400078e0209 */
[----:B------:R-:W0:Y:S02]  /*32d0*/  S2R R3, SR_TID.X ;  /* 0x0000000000037919 */ /* 0x000e240000002100 */
[----:B----4-:R-:W-:-:S04]  /*32e0*/  IMAD R8, R4, R11, R8 ;  /* 0x0000000b04087224 */ /* 0x010fc800078e0208 */
[----:B------:R-:W-:-:S05]  /*32f0*/  IMAD R5, R0, R5, -R8 ;  /* 0x0000000500057224 */ /* 0x000fca00078e0a08 */
[----:B------:R-:W-:-:S13]  /*3300*/  CREDUX.MAX.S32 UR7, R5 ;  /* 0x00000000050772cc */ /* 0x000fda0000000200 */
[----:B------:R-:W-:-:S05]  /*3310*/  IMAD.U32 R2, RZ, RZ, UR7 ;  /* 0x00000007ff027e24 */ /* 0x000fca000f8e00ff */
[----:B------:R-:W-:Y:S01]  /*3320*/  @P0 ATOMS.MAX.S32 RZ, [UR4], R2 ;  /* 0x00000002ffff098c */ /* 0x000fe20009000204 */
[----:B------:R-:W-:Y:S01]  /*3330*/  BAR.SYNC.DEFER_BLOCKING 0x0 ;  /* 0x0000000000007b1d */ /* 0x000fe20000010000 */
[----:B0-----:R-:W-:-:S05]  /*3340*/  ISETP.NE.AND P1, PT, R3, RZ, PT ;  /* 0x000000ff0300720c */ /* 0x001fca0003f25270 */
[----:B------:R-:W0:Y:S02]  /*3350*/  LDS R0, [UR5+0x4] ;  /* 0x00000405ff007984 */ /* 0x000e240008000800 */
[----:B0-----:R-:W-:-:S13]  /*3360*/  ISETP.NE.AND P0, PT, R0, R5, PT ;  /* 0x000000050000720c */ /* 0x001fda0003f05270 */
[----:B------:R0:W-:Y:S01]  /*3370*/  @!P0 STS [UR5], R3 ;  /* 0x00000003ff008988 */ /* 0x0001e20008000805 */
[----:B------:R-:W-:Y:S06]  /*3380*/  BAR.SYNC.DEFER_BLOCKING 0x0 ;  /* 0x0000000000007b1d */ /* 0x000fec0000010000 */
[----:B------:R-:W-:Y:S05]  /*3390*/  @P1 BRA `(.L_x_95) ;  /* 0x00000000000c1947 */ /* 0x000fea0003800000 */
[----:B------:R-:W1:Y:S01]  /*33a0*/  LDS R5, [UR5+0x4] ;  /* 0x00000405ff057984 */ /* 0x000e620008000800 */
[----:B0-----:R-:W1:Y:S03]  /*33b0*/  LDC.64 R2, c[0x0][0x3a8] ;  /* 0x0000ea00ff027b82 */ /* 0x001e660000000a00 */
[----:B-1----:R1:W-:Y:S02]  /*33c0*/  REDG.E.MAX.S32.STRONG.GPU desc[UR36][R2.64], R5 ;  /* 0x000000050200798e */ /* 0x0023e4000d12e324 */
.L_x_95:
[----:B------:R-:W-:Y:S05]  /*33d0*/  BSYNC.RECONVERGENT B0 ;  /* 0x0000000000007941 */ /* 0x000fea0003800200 */
.L_x_94:
[----:B------:R-:W-:Y:S06]  /*33e0*/  BAR.SYNC.DEFER_BLOCKING 0x0 ;  /* 0x0000000000007b1d */ /* 0x000fec0000010000 */
[----:B------:R-:W-:Y:S05]  /*33f0*/  @P1 EXIT ;  /* 0x000000000000194d */ /* 0x000fea0003800000 */
[----:B-----5:R-:W2:Y:S01]  /*3400*/  LDC.64 R14, c[0x0][0x3a8] ;  /* 0x0000ea00ff0e7b82 */ /* 0x020ea20000000a00 */
[----:B------:R-:W3:Y:S04]  /*3410*/  LDS.64 R12, [UR5] ;  /* 0x00000005ff0c7984 */ /* 0x000ee80008000a00 */
[----:B-1----:R-:W-:Y:S04]  /*3420*/  LDS.64 R4, [UR5+0x8] ;  /* 0x00000805ff047984 */ /* 0x002fe80008000a00 */
[----:B--2---:R-:W3:Y:S01]  /*3430*/  LDG.E R14, desc[UR36][R14.64] ;  /* 0x000000240e0e7981 */ /* 0x004ee2000c1e1900 */
[----:B------:R-:W-:-:S04]  /*3440*/  MOV R0, 0x8 ;  /* 0x0000000800007802 */ /* 0x000fc80000000f00 */
[----:B------:R1:W2:Y:S01]  /*3450*/  LDC.64 R10, c[0x4][R0] ;  /* 0x01000000000a7b82 */ /* 0x0002a20000000a00 */
[----:B---3--:R-:W-:-:S13]  /*3460*/  ISETP.NE.AND P0, PT, R13, R14, PT ;  /* 0x0000000e0d00720c */ /* 0x008fda0003f05270 */
[----:B0-----:R-:W0:Y:S01]  /*3470*/  @!P0 LDS.64 R2, [UR5+0x10] ;  /* 0x00001005ff028984 */ /* 0x001e220008000a00 */
[----:B------:R-:W0:Y:S08]  /*3480*/  @!P0 LDC.64 R6, c[0x0][0x380] ;  /* 0x0000e000ff068b82 */ /* 0x000e300000000a00 */
[----:B------:R-:W3:Y:S01]  /*3490*/  @!P0 LDC.64 R8, c[0x0][0x3a0] ;  /* 0x0000e800ff088b82 */ /* 0x000ee20000000a00 */
[----:B0-----:R1:W-:Y:S04]  /*34a0*/  @!P0 STG.E desc[UR36][R6.64], R2 ;  /* 0x0000000206008986 */ /* 0x0013e8000c101924 */
[----:B------:R1:W-:Y:S04]  /*34b0*/  @!P0 STG.E desc[UR36][R6.64+0x4], R3 ;  /* 0x0000040306008986 */ /* 0x0003e8000c101924 */
[----:B--23--:R1:W-:Y:S02]  /*34c0*/  @!P0 STG.E desc[UR36][R8.64], R12 ;  /* 0x0000000c08008986 */ /* 0x00c3e4000c101924 */
[----:B------:R-:W-:-:S07]  /*34d0*/  LEPC R20, `(.L_x_96) ;  /* 0x000000001014794e */ /* 0x000fce0000000000 */
[----:B-1----:R-:W-:Y:S05]  /*34e0*/  CALL.ABS.NOINC R10 ;  /* 0x000000000a007343 */ /* 0x002fea0003c00000 */
.L_x_96:
[----:B------:R-:W-:Y:S05]  /*34f0*/  EXIT ;  /* 0x000000000000794d */ /* 0x000fea0003800000 */
.L_x_97:
[----:B------:R-:W-:-:S00]  /*3500*/  BRA `(.L_x_97) ;  /* 0xfffffffc00fc7947 */ /* 0x000fc0000383ffff */
[----:B------:R-:W-:-:S00]  /*3510*/  NOP ;  /* 0x0000000000007918 */ /* 0x000fc00000000000 */
        /* <DEDUP_REMOVED lines=14> */
.L_x_98:


//--------------------- .nv.global.init           --------------------------
	.section	.nv.global.init,"aw",@progbits
	.align	8
	.align		8
.nv.global.init:
	.type		conservativeGroup,@object
	.size		conservativeGroup,(semiConservativeGroup - conservativeGroup)
conservativeGroup:
        /*0000*/ 	.dword	fun@R_CUDA_G64($str)
	.align		8
        /*0008*/ 	.dword	fun@R_CUDA_G64($str$1)
	.align		8
        /*0010*/ 	.dword	fun@R_CUDA_G64($str$2)
	.align		8
        /*0018*/ 	.dword	fun@R_CUDA_G64($str$3)
	.align		8
        /*0020*/ 	.dword	fun@R_CUDA_G64($str$4)
	.align		8
        /*0028*/ 	.dword	fun@R_CUDA_G64($str$5)
	.align		8
        /*0030*/ 	.dword	fun@R_CUDA_G64($str$6)
	.align		8
        /*0038*/ 	.dword	fun@R_CUDA_G64($str$7)
	.align		8
        /*0040*/ 	.dword	fun@R_CUDA_G64($str$8)
	.align		8
	.type		semiConservativeGroup,@object
	.size		semiConservativeGroup,($str$5 - semiConservativeGroup)
semiConservativeGroup:
        /*0048*/ 	.dword	fun@R_CUDA_G64($str$9)
	.align		8
        /*0050*/ 	.dword	fun@R_CUDA_G64($str$10)
	.align		8
        /*0058*/ 	.dword	fun@R_CUDA_G64($str$11)
	.align		8
        /*0060*/ 	.dword	fun@R_CUDA_G64($str$12)
	.align		8
        /*0068*/ 	.dword	fun@R_CUDA_G64($str$13)
	.align		8
        /*0070*/ 	.dword	fun@R_CUDA_G64($str$14)
	.align		8
        /*0078*/ 	.dword	fun@R_CUDA_G64($str$15)
	.align		8
        /*0080*/ 	.dword	fun@R_CUDA_G64($str$16)
	.align		8
        /*0088*/ 	.dword	fun@R_CUDA_G64($str$17)
	.align		8
        /*0090*/ 	.dword	fun@R_CUDA_G64($str$18)
	.align		8
        /*0098*/ 	.dword	fun@R_CUDA_G64($str$19)
	.type		$str$5,@object
	.size		$str$5,($str$15 - $str$5)
$str$5:
        /*00a0*/ 	.byte	0x48, 0x59, 0x00
	.type		$str$15,@object
	.size		$str$15,($str$2 - $str$15)
$str$15:
        /*00a3*/ 	.byte	0x48, 0x46, 0x59, 0x00
	.type		$str$2,@object
	.size		$str$2,($str$9 - $str$2)
$str$2:
        /*00a7*/ 	.byte	0x46, 0x59, 0x57, 0x00
	.type		$str$9,@object
	.size		$str$9,($str$6 - $str$9)
$str$9:
        /*00ab*/ 	.byte	0x53, 0x41, 0x47, 0x00
	.type		$str$6,@object
	.size		$str$6,($str$16 - $str$6)
$str$6:
        /*00af*/ 	.byte	0x53, 0x54, 0x41, 0x00
	.type		$str$16,@object
	.size		$str$16,($str$12 - $str$16)
$str$16:
        /*00b3*/ 	.byte	0x43, 0x53, 0x41, 0x00
	.type		$str$12,@object
	.size		$str$12,($str - $str$12)
$str$12:
        /*00b7*/ 	.byte	0x41, 0x54, 0x56, 0x00
	.type		$str,@object
	.size		$str,($str$8 - $str)
$str:
        /*00bb*/ 	.byte	0x4e, 0x44, 0x45, 0x51, 0x00
	.type		$str$8,@object
	.size		$str$8,($str$4 - $str$8)
$str$8:
        /*00c0*/ 	.byte	0x4d, 0x49, 0x4c, 0x46, 0x00
	.type		$str$4,@object
	.size		$str$4,($str$17 - $str$4)
$str$4:
        /*00c5*/ 	.byte	0x51, 0x48, 0x52, 0x4b, 0x00
	.type		$str$17,@object
	.size		$str$17,($str$13 - $str$17)
$str$17:
        /*00ca*/ 	.byte	0x53, 0x54, 0x4e, 0x4b, 0x00
	.type		$str$13,@object
	.size		$str$13,($str$1 - $str$13)
$str$13:
        /*00cf*/ 	.byte	0x53, 0x54, 0x50, 0x41, 0x00
	.type		$str$1,@object
	.size		$str$1,($str$3 - $str$1)
$str$1:
        /*00d4*/ 	.byte	0x4d, 0x49, 0x4c, 0x56, 0x00
	.type		$str$3,@object
	.size		$str$3,($str$10 - $str$3)
$str$3:
        /*00d9*/ 	.byte	0x4e, 0x45, 0x51, 0x4b, 0x00
	.type		$str$10,@object
	.size		$str$10,($str$7 - $str$10)
$str$10:
        /*00de*/ 	.byte	0x53, 0x47, 0x4e, 0x44, 0x00
	.type		$str$7,@object
	.size		$str$7,($str$19 - $str$7)
$str$7:
        /*00e3*/ 	.byte	0x4e, 0x48, 0x51, 0x4b, 0x00
	.type		$str$19,@object
	.size		$str$19,($str$11 - $str$19)
$str$19:
        /*00e8*/ 	.byte	0x46, 0x56, 0x4c, 0x49, 0x4d, 0x00
	.type		$str$11,@object
	.size		$str$11,($str$18 - $str$11)
$str$11:
        /*00ee*/ 	.byte	0x4e, 0x45, 0x51, 0x48, 0x52, 0x4b, 0x00
	.type		$str$18,@object
	.size		$str$18,($str$14 - $str$18)
$str$18:
        /*00f5*/ 	.byte	0x53, 0x4e, 0x44, 0x45, 0x51, 0x4b, 0x00
	.type		$str$14,@object
	.size		$str$14,(.L_15 - $str$14)
$str$14:
        /*00fc*/ 	.byte	0x4e, 0x44, 0x45, 0x51, 0x48, 0x4b, 0x00
.L_15:


//--------------------- .nv.shared._Z19BestMutantANDOffsetP7nkTuplePcS1_PiS2_S2_ --------------------------
	.section	.nv.shared._Z19BestMutantANDOffsetP7nkTuplePcS1_PiS2_S2_,"aw",@nobits
	.sectionflags	@""
	.align	8
.nv.shared._Z19BestMutantANDOffsetP7nkTuplePcS1_PiS2_S2_:
	.zero		1048


//--------------------- .nv.shared.reserved.0     --------------------------
	.section	.nv.shared.reserved.0,"aw",@nobits
	.weak		__nv_reservedSMEM_offset_0_alias
	.size		__nv_reservedSMEM_offset_0_alias, 0, 64
	.other		__nv_reservedSMEM_offset_0_alias,@"STO_CUDA_RESERVED_SHARED STV_DEFAULT"
__nv_reservedSMEM_offset_0_alias:
	.zero		0
	.zero		64


//--------------------- .nv.constant0._Z19BestMutantANDOffsetP7nkTuplePcS1_PiS2_S2_ --------------------------
	.section	.nv.constant0._Z19BestMutantANDOffsetP7nkTuplePcS1_PiS2_S2_,"a",@progbits
	.sectionflags	@""
	.align	4
.nv.constant0._Z19BestMutantANDOffsetP7nkTuplePcS1_PiS2_S2_:
	.zero		944


//--------------------- SYMBOLS --------------------------

	.type		.nv.reservedSmem.offset0,@object
	.size		.nv.reservedSmem.offset0,0x4
	.type		.nv.reservedSmem.cap,@object
	.size		.nv.reservedSmem.cap,0x4
	.type		malloc,@function
	.type		free,@function
